	.target	sm_100a

	.elftype	@"ET_EXEC"


//--------------------- .note.nv.tkinfo           --------------------------
	.section	.note.nv.tkinfo,"",@"SHT_NOTE"
	.sectionflags	@"SHF_NOTE_NV_TKINFO"
	.tkinfo
        /*0018*/ 	.word	0x00000081
        /*0030*/ 	.string	""
        /*0030*/ 	.string	"ptxas-blackwell"
        /*0030*/ 	.string	"Cuda compilation tools, release 12.9, V12.9.86"
        /*0030*/ 	.string	"Build cuda_12.9.r12.9/compiler.36037853_0"
        /*0030*/ 	.string	"-v  -suppress-debug-info  -lineinfo  -arch sm_100a "



//--------------------- .note.nv.cuver            --------------------------
	.section	.note.nv.cuver,"",@"SHT_NOTE"
	.sectionflags	@"SHF_NOTE_NV_CUVER"
        /*0018*/ 	.short	0x0001
        /*001a*/ 	.short	0x0064
        /*001c*/ 	.short	0x0001
        /*001e*/ 	.short	0x0000
        /*0020*/ 	.short	0x0001
        /*0022*/ 	.short	0x0000


//--------------------- .nv.info                  --------------------------
	.section	.nv.info,"",@"SHT_CUDA_INFO"
	.align	4


	//----- nvinfo : EIATTR_REGCOUNT
	.align		4
        /*0000*/ 	.byte	0x04, 0x2f
        /*0002*/ 	.short	(.L_4 - .L_3)
	.align		4
.L_3:
        /*0004*/ 	.word	index@(gluon_tcgen05)
        /*0008*/ 	.word	0x00000027


	//----- nvinfo : EIATTR_FRAME_SIZE
	.align		4
.L_4:
        /*000c*/ 	.byte	0x04, 0x11
        /*000e*/ 	.short	(.L_6 - .L_5)
	.align		4
.L_5:
        /*0010*/ 	.word	index@($__internal_2_$__cuda_sm10x_tcgen05_guardrail_trap_unallocated_columns_being_dealloced)
        /*0014*/ 	.word	0x00000000


	//----- nvinfo : EIATTR_FRAME_SIZE
	.align		4
.L_6:
        /*0018*/ 	.byte	0x04, 0x11
        /*001a*/ 	.short	(.L_8 - .L_7)
	.align		4
.L_7:
        /*001c*/ 	.word	index@($__internal_1_$__cuda_sm10x_tcgen05_guardrail_trap_phase_invalid_during_alloc)
        /*0020*/ 	.word	0x00000000


	//----- nvinfo : EIATTR_FRAME_SIZE
	.align		4
.L_8:
        /*0024*/ 	.byte	0x04, 0x11
        /*0026*/ 	.short	(.L_10 - .L_9)
	.align		4
.L_9:
        /*0028*/ 	.word	index@($__internal_0_$__cuda_sm10x_tcgen05_guardrail_trap_col_being_dealloced_not_returned_by_alloc)
        /*002c*/ 	.word	0x00000000


	//----- nvinfo : EIATTR_FRAME_SIZE
	.align		4
.L_10:
        /*0030*/ 	.byte	0x04, 0x11
        /*0032*/ 	.short	(.L_12 - .L_11)
	.align		4
.L_11:
        /*0034*/ 	.word	index@(gluon_tcgen05)
        /*0038*/ 	.word	0x00000000


	//----- nvinfo : EIATTR_MIN_STACK_SIZE
	.align		4
.L_12:
        /*003c*/ 	.byte	0x04, 0x12
        /*003e*/ 	.short	(.L_14 - .L_13)
	.align		4
.L_13:
        /*0040*/ 	.word	index@(gluon_tcgen05)
        /*0044*/ 	.word	0x00000000
.L_14:


//--------------------- .nv.info.gluon_tcgen05    --------------------------
	.section	.nv.info.gluon_tcgen05,"",@"SHT_CUDA_INFO"
	.sectionflags	@""
	.align	4


	//----- nvinfo : EIATTR_CUDA_API_VERSION
	.align		4
        /*0000*/ 	.byte	0x04, 0x37
        /*0002*/ 	.short	(.L_16 - .L_15)
.L_15:
        /*0004*/ 	.word	0x00000081


	//----- nvinfo : EIATTR_KPARAM_INFO
	.align		4
.L_16:
        /*0008*/ 	.byte	0x04, 0x17
        /*000a*/ 	.short	(.L_18 - .L_17)
.L_17:
        /*000c*/ 	.word	0x00000000
        /*0010*/ 	.short	0x000a
        /*0012*/ 	.short	0x0048
        /*0014*/ 	.byte	0x00, 0xf4, 0x21, 0x00


	//----- nvinfo : EIATTR_KPARAM_INFO
	.align		4
.L_18:
        /*0018*/ 	.byte	0x04, 0x17
        /*001a*/ 	.short	(.L_20 - .L_19)
.L_19:
        /*001c*/ 	.word	0x00000000
        /*0020*/ 	.short	0x0009
        /*0022*/ 	.short	0x0040
        /*0024*/ 	.byte	0x00, 0xf4, 0x21, 0x00


	//----- nvinfo : EIATTR_KPARAM_INFO
	.align		4
.L_20:
        /*0028*/ 	.byte	0x04, 0x17
        /*002a*/ 	.short	(.L_22 - .L_21)
.L_21:
        /*002c*/ 	.word	0x00000000
        /*0030*/ 	.short	0x0008
        /*0032*/ 	.short	0x0038
        /*0034*/ 	.byte	0x00, 0xf0, 0x21, 0x00


	//----- nvinfo : EIATTR_KPARAM_INFO
	.align		4
.L_22:
        /*0038*/ 	.byte	0x04, 0x17
        /*003a*/ 	.short	(.L_24 - .L_23)
.L_23:
        /*003c*/ 	.word	0x00000000
        /*0040*/ 	.short	0x0007
        /*0042*/ 	.short	0x0030
        /*0044*/ 	.byte	0x00, 0xf0, 0x21, 0x00


	//----- nvinfo : EIATTR_KPARAM_INFO
	.align		4
.L_24:
        /*0048*/ 	.byte	0x04, 0x17
        /*004a*/ 	.short	(.L_26 - .L_25)
.L_25:
        /*004c*/ 	.word	0x00000000
        /*0050*/ 	.short	0x0006
        /*0052*/ 	.short	0x0028
        /*0054*/ 	.byte	0x00, 0xf0, 0x21, 0x00


	//----- nvinfo : EIATTR_KPARAM_INFO
	.align		4
.L_26:
        /*0058*/ 	.byte	0x04, 0x17
        /*005a*/ 	.short	(.L_28 - .L_27)
.L_27:
        /*005c*/ 	.word	0x00000000
        /*0060*/ 	.short	0x0005
        /*0062*/ 	.short	0x0020
        /*0064*/ 	.byte	0x00, 0xf0, 0x11, 0x00


	//----- nvinfo : EIATTR_KPARAM_INFO
	.align		4
.L_28:
        /*0068*/ 	.byte	0x04, 0x17
        /*006a*/ 	.short	(.L_30 - .L_29)
.L_29:
        /*006c*/ 	.word	0x00000000
        /*0070*/ 	.short	0x0004
        /*0072*/ 	.short	0x001c
        /*0074*/ 	.byte	0x00, 0xf0, 0x11, 0x00


	//----- nvinfo : EIATTR_KPARAM_INFO
	.align		4
.L_30:
        /*0078*/ 	.byte	0x04, 0x17
        /*007a*/ 	.short	(.L_32 - .L_31)
.L_31:
        /*007c*/ 	.word	0x00000000
        /*0080*/ 	.short	0x0003
        /*0082*/ 	.short	0x0018
        /*0084*/ 	.byte	0x00, 0xf0, 0x11, 0x00


	//----- nvinfo : EIATTR_KPARAM_INFO
	.align		4
.L_32:
        /*0088*/ 	.byte	0x04, 0x17
        /*008a*/ 	.short	(.L_34 - .L_33)
.L_33:
        /*008c*/ 	.word	0x00000000
        /*0090*/ 	.short	0x0002
        /*0092*/ 	.short	0x0010
        /*0094*/ 	.byte	0x00, 0xf4, 0x21, 0x00


	//----- nvinfo : EIATTR_KPARAM_INFO
	.align		4
.L_34:
        /*0098*/ 	.byte	0x04, 0x17
        /*009a*/ 	.short	(.L_36 - .L_35)
.L_35:
        /*009c*/ 	.word	0x00000000
        /*00a0*/ 	.short	0x0001
        /*00a2*/ 	.short	0x0008
        /*00a4*/ 	.byte	0x00, 0xf4, 0x21, 0x00


	//----- nvinfo : EIATTR_KPARAM_INFO
	.align		4
.L_36:
        /*00a8*/ 	.byte	0x04, 0x17
        /*00aa*/ 	.short	(.L_38 - .L_37)
.L_37:
        /*00ac*/ 	.word	0x00000000
        /*00b0*/ 	.short	0x0000
        /*00b2*/ 	.short	0x0000
        /*00b4*/ 	.byte	0x00, 0xf4, 0x21, 0x00


	//----- nvinfo : EIATTR_AT_ENTRY_FRAGMENTS
	.align		4
.L_38:
        /*00b8*/ 	.byte	0x04, 0x4f
        /*00ba*/ 	.short	(.L_40 - .L_39)


	//   ....[0]....
.L_39:
        /*00bc*/ 	.word	0x00000004


	//----- nvinfo : EIATTR_RESERVED_SMEM_USED
	.align		4
.L_40:
        /*00c0*/ 	.byte	0x01, 0x41
	.zero		2


	//----- nvinfo : EIATTR_SPARSE_MMA_MASK
	.align		4
        /*00c4*/ 	.byte	0x03, 0x50
        /*00c6*/ 	.short	0x0000


	//----- nvinfo : EIATTR_TCGEN05_1CTA_USED
	.align		4
        /*00c8*/ 	.byte	0x01, 0x51
	.zero		2


	//----- nvinfo : EIATTR_MAXREG_COUNT
	.align		4
        /*00cc*/ 	.byte	0x03, 0x1b
        /*00ce*/ 	.short	0x00ff


	//----- nvinfo : EIATTR_NUM_BARRIERS
	.align		4
        /*00d0*/ 	.byte	0x02, 0x4c
        /*00d2*/ 	.byte	0x01
	.zero		1


	//----- nvinfo : EIATTR_INT_WARP_WIDE_INSTR_OFFSETS
	.align		4
        /*00d4*/ 	.byte	0x04, 0x31
        /*00d6*/ 	.short	(.L_42 - .L_41)


	//   ....[0]....
.L_41:
        /*00d8*/ 	.word	0x00001760


	//   ....[1]....
        /*00dc*/ 	.word	0x00001780


	//   ....[2]....
        /*00e0*/ 	.word	0x00001800


	//   ....[3]....
        /*00e4*/ 	.word	0x00001920


	//   ....[4]....
        /*00e8*/ 	.word	0x00001990


	//   ....[5]....
        /*00ec*/ 	.word	0x000019a0


	//   ....[6]....
        /*00f0*/ 	.word	0x000019f0


	//   ....[7]....
        /*00f4*/ 	.word	0x00001d90


	//   ....[8]....
        /*00f8*/ 	.word	0x00001da0


	//   ....[9]....
        /*00fc*/ 	.word	0x00001f00


	//   ....[10]....
        /*0100*/ 	.word	0x00001f50


	//   ....[11]....
        /*0104*/ 	.word	0x00001f60


	//   ....[12]....
        /*0108*/ 	.word	0x00001fa0


	//   ....[13]....
        /*010c*/ 	.word	0x000021f0


	//   ....[14]....
        /*0110*/ 	.word	0x00002200


	//   ....[15]....
        /*0114*/ 	.word	0x00002430


	//   ....[16]....
        /*0118*/ 	.word	0x00002440


	//   ....[17]....
        /*011c*/ 	.word	0x000027b0


	//   ....[18]....
        /*0120*/ 	.word	0x00002800


	//----- nvinfo : EIATTR_COOP_GROUP_MASK_REGIDS
	.align		4
.L_42:
        /*0124*/ 	.byte	0x04, 0x29
        /*0126*/ 	.short	(.L_44 - .L_43)


	//   ....[0]....
.L_43:
        /*0128*/ 	.word	0xffffffff


	//   ....[1]....
        /*012c*/ 	.word	0xffffffff


	//   ....[2]....
        /*0130*/ 	.word	0xffffffff


	//   ....[3]....
        /*0134*/ 	.word	0xffffffff


	//   ....[4]....
        /*0138*/ 	.word	0xffffffff


	//   ....[5]....
        /*013c*/ 	.word	0xffffffff


	//   ....[6]....
        /*0140*/ 	.word	0xffffffff


	//   ....[7]....
        /*0144*/ 	.word	0xffffffff


	//   ....[8]....
        /*0148*/ 	.word	0xffffffff


	//   ....[9]....
        /*014c*/ 	.word	0xffffffff


	//----- nvinfo : EIATTR_COOP_GROUP_INSTR_OFFSETS
	.align		4
.L_44:
        /*0150*/ 	.byte	0x04, 0x28
        /*0152*/ 	.short	(.L_46 - .L_45)


	//   ....[0]....
.L_45:
        /*0154*/ 	.word	0x00000050


	//   ....[1]....
        /*0158*/ 	.word	0x00000310


	//   ....[2]....
        /*015c*/ 	.word	0x00000500


	//   ....[3]....
        /*0160*/ 	.word	0x000009a0


	//   ....[4]....
        /*0164*/ 	.word	0x00000ae0


	//   ....[5]....
        /*0168*/ 	.word	0x00000fe0


	//   ....[6]....
        /*016c*/ 	.word	0x00001120


	//   ....[7]....
        /*0170*/ 	.word	0x00001610


	//   ....[8]....
        /*0174*/ 	.word	0x00002640


	//   ....[9]....
        /*0178*/ 	.word	0x000028b0


	//----- nvinfo : EIATTR_VRC_CTA_INIT_COUNT
	.align		4
.L_46:
        /*017c*/ 	.byte	0x02, 0x4a
        /*017e*/ 	.byte	0x80
	.zero		1


	//----- nvinfo : EIATTR_MBARRIER_INSTR_OFFSETS
	.align		4
        /*0180*/ 	.byte	0x04, 0x39
        /*0182*/ 	.short	(.L_48 - .L_47)


	//   ....[0]....
.L_47:
        /*0184*/ 	.word	0x00001820
        /*0188*/ 	.word	0x000000ff
        /*018c*/ 	.word	0x0000c000
        /*0190*/ 	.short	0x0100
        /*0192*/ 	.byte	0x08
	.zero		1


	//   ....[1]....
        /*0194*/ 	.word	0x00001830
        /*0198*/ 	.word	0x000000ff
        /*019c*/ 	.word	0x0000c010
        /*01a0*/ 	.short	0x0100
        /*01a2*/ 	.byte	0x08
	.zero		1


	//   ....[2]....
        /*01a4*/ 	.word	0x00001b90
        /*01a8*/ 	.word	0x000000ff
        /*01ac*/ 	.word	0x0000c000
        /*01b0*/ 	.short	0x010a
        /*01b2*/ 	.byte	0x08
	.zero		1


	//   ....[3]....
        /*01b4*/ 	.word	0x00001df0
        /*01b8*/ 	.word	0x000000ff
        /*01bc*/ 	.word	0x0000c010
        /*01c0*/ 	.short	0x010a
        /*01c2*/ 	.byte	0x08
	.zero		1


	//   ....[4]....
        /*01c4*/ 	.word	0x00002010
        /*01c8*/ 	.word	0x000000ff
        /*01cc*/ 	.word	0x0000c000
        /*01d0*/ 	.short	0x010a
        /*01d2*/ 	.byte	0x08
	.zero		1


	//   ....[5]....
        /*01d4*/ 	.word	0x00002240
        /*01d8*/ 	.word	0x000000ff
        /*01dc*/ 	.word	0x0000c010
        /*01e0*/ 	.short	0x010a
        /*01e2*/ 	.byte	0x08
	.zero		1


	//   ....[6]....
        /*01e4*/ 	.word	0x000022d0
        /*01e8*/ 	.word	0x000000ff
        /*01ec*/ 	.word	0x0000c000
        /*01f0*/ 	.short	0x0108
        /*01f2*/ 	.byte	0x08
	.zero		1


	//   ....[7]....
        /*01f4*/ 	.word	0x000022e0
        /*01f8*/ 	.word	0x000000ff
        /*01fc*/ 	.word	0x0000c010
        /*0200*/ 	.short	0x0108
        /*0202*/ 	.byte	0x08
	.zero		1


	//   ....[8]....
        /*0204*/ 	.word	0x000028d0
        /*0208*/ 	.word	0x000000ff
        /*020c*/ 	.word	0x0000c000
        /*0210*/ 	.short	0x010a
        /*0212*/ 	.byte	0x08
	.zero		1


	//   ....[9]....
        /*0214*/ 	.word	0x00002900
        /*0218*/ 	.word	0x000000ff
        /*021c*/ 	.word	0x0000c010
        /*0220*/ 	.short	0x010a
        /*0222*/ 	.byte	0x08
	.zero		1


	//   ....[10]....
        /*0224*/ 	.word	0x00002930
        /*0228*/ 	.word	0x000000ff
        /*022c*/ 	.word	0x0000c000
        /*0230*/ 	.short	0x010a
        /*0232*/ 	.byte	0x08
	.zero		1


	//   ....[11]....
        /*0234*/ 	.word	0x00002960
        /*0238*/ 	.word	0x000000ff
        /*023c*/ 	.word	0x0000c010
        /*0240*/ 	.short	0x010a
        /*0242*/ 	.byte	0x08
	.zero		1


	//----- nvinfo : EIATTR_NUM_MBARRIERS
	.align		4
.L_48:
        /*0244*/ 	.byte	0x03, 0x38
        /*0246*/ 	.short	0x0002


	//----- nvinfo : EIATTR_EXIT_INSTR_OFFSETS
	.align		4
        /*0248*/ 	.byte	0x04, 0x1c
        /*024a*/ 	.short	(.L_50 - .L_49)


	//   ....[0]....
.L_49:
        /*024c*/ 	.word	0x000028c0


	//----- nvinfo : EIATTR_REQNTID
	.align		4
.L_50:
        /*0250*/ 	.byte	0x04, 0x10
        /*0252*/ 	.short	(.L_52 - .L_51)
.L_51:
        /*0254*/ 	.word	0x00000100
        /*0258*/ 	.word	0x00000001
        /*025c*/ 	.word	0x00000001


	//----- nvinfo : EIATTR_CRS_STACK_SIZE
	.align		4
.L_52:
        /*0260*/ 	.byte	0x04, 0x1e
        /*0262*/ 	.short	(.L_54 - .L_53)
.L_53:
        /*0264*/ 	.word	0x00000000


	//----- nvinfo : EIATTR_CBANK_PARAM_SIZE
	.align		4
.L_54:
        /*0268*/ 	.byte	0x03, 0x19
        /*026a*/ 	.short	0x0050


	//----- nvinfo : EIATTR_PARAM_CBANK
	.align		4
        /*026c*/ 	.byte	0x04, 0x0a
        /*026e*/ 	.short	(.L_56 - .L_55)
	.align		4
.L_55:
        /*0270*/ 	.word	index@(.nv.constant0.gluon_tcgen05)
        /*0274*/ 	.short	0x0380
        /*0276*/ 	.short	0x0050


	//----- nvinfo : EIATTR_SW_WAR
	.align		4
.L_56:
        /*0278*/ 	.byte	0x04, 0x36
        /*027a*/ 	.short	(.L_58 - .L_57)
.L_57:
        /*027c*/ 	.word	0x00000008
.L_58:


//--------------------- .nv.compat                --------------------------
	.section	.nv.compat,"",@"SHT_CUDA_COMPAT_INFO"
	.align	4
        /*0000*/ 	.byte	0x02, 0x02, 0x02, 0x00, 0x02, 0x05, 0x05, 0x00, 0x02, 0x03, 0x03, 0x00, 0x02, 0x06, 0x01, 0x00


//--------------------- .nv.callgraph             --------------------------
	.section	.nv.callgraph,"",@"SHT_CUDA_CALLGRAPH"
	.align	4
	.sectionentsize	8
	.align		4
        /*0000*/ 	.word	0x00000000
	.align		4
        /*0004*/ 	.word	0xffffffff
	.align		4
        /*0008*/ 	.word	0x00000000
	.align		4
        /*000c*/ 	.word	0xfffffffe
	.align		4
        /*0010*/ 	.word	0x00000000
	.align		4
        /*0014*/ 	.word	0xfffffffd
	.align		4
        /*0018*/ 	.word	0x00000000
	.align		4
        /*001c*/ 	.word	0xfffffffc


//--------------------- .text.gluon_tcgen05       --------------------------
	.section	.text.gluon_tcgen05,"ax",@progbits
	.align	128
        .global         gluon_tcgen05
        .type           gluon_tcgen05,@function
        .size           gluon_tcgen05,(.L_x_73 - gluon_tcgen05)
        .other          gluon_tcgen05,@"STO_CUDA_ENTRY STV_DEFAULT"
gluon_tcgen05:
.text.gluon_tcgen05:
[----:B------:R-:W1:Y:S01]  /*0000*/  LDC R1, c[0x0][0x37c] ;  /* 0x0000df00ff017b82 */ /* 0x000e620000000800 */
[----:B------:R-:W2:Y:S02]  /*0010*/  S2R R0, SR_TID.X ;  /* 0x0000000000007919 */ /* 0x000ea40000002100 */
[----:B--2---:R-:W-:-:S13]  /*0020*/  ISETP.GE.U32.AND P2, PT, R0, 0x20, PT ;  /* 0x000000200000780c */ /* 0x004fda0003f46070 */
[----:B------:R-:W-:Y:S05]  /*0030*/  @P2 BRA `(.L_x_0) ;  /* 0x0000000000b82947 */ /* 0x000fea0003800000 */
[----:B------:R-:W2:Y:S01]  /*0040*/  S2UR UR6, SR_CgaCtaId ;  /* 0x00000000000679c3 */ /* 0x000ea20000008800 */
[----:B------:R-:W-:Y:S01]  /*0050*/  NOP ;  /* 0x0000000000007918 */ /* 0x000fe20000000000 */
[----:B------:R-:W-:Y:S02]  /*0060*/  UMOV UR4, 0x40 ;  /* 0x0000004000047882 */ /* 0x000fe40000000000 */
[----:B--2---:R-:W-:-:S09]  /*0070*/  ULEA UR4, UR6, UR4, 0x18 ;  /* 0x0000000406047291 */ /* 0x004fd2000f8ec0ff */
[----:B------:R-:W2:Y:S01]  /*0080*/  LDS.U8 R2, [UR4] ;  /* 0x00000004ff027984 */ /* 0x000ea20008000000 */
[----:B------:R-:W-:Y:S02]  /*0090*/  UMOV UR4, 0x400 ;  /* 0x0000040000047882 */ /* 0x000fe40000000000 */
[----:B------:R-:W-:Y:S01]  /*00a0*/  ULEA UR4, UR6, UR4, 0x18 ;  /* 0x0000000406047291 */ /* 0x000fe2000f8ec0ff */
[----:B--2---:R-:W-:-:S13]  /*00b0*/  ISETP.NE.AND P0, PT, R2, RZ, PT ;  /* 0x000000ff0200720c */ /* 0x004fda0003f05270 */
[----:B------:R-:W-:Y:S05]  /*00c0*/  @P0 BRA `(.L_x_1) ;  /* 0x00000000007c0947 */ /* 0x000fea0003800000 */
[----:B------:R-:W-:-:S13]  /*00d0*/  ELECT P0, URZ, PT ;  /* 0x0000000000ff782f */ /* 0x000fda0003800000 */
[----:B------:R-:W-:Y:S05]  /*00e0*/  @!P0 BRA `(.L_x_2) ;  /* 0x0000000000848947 */ /* 0x000fea0003800000 */
[----:B------:R-:W-:Y:S01]  /*00f0*/  UMOV UR5, 0x2 ;  /* 0x0000000200057882 */ /* 0x000fe20000000000 */
[----:B------:R-:W-:Y:S02]  /*0100*/  IMAD.MOV.U32 R5, RZ, RZ, 0x1 ;  /* 0x00000001ff057424 */ /* 0x000fe400078e00ff */
[----:B------:R-:W-:Y:S02]  /*0110*/  IMAD.MOV.U32 R3, RZ, RZ, 0x3 ;  /* 0x00000003ff037424 */ /* 0x000fe400078e00ff */
[----:B------:R-:W-:Y:S04]  /*0120*/  DEPBAR.LE SB2, 0x36 ;  /* 0x0000ad800000791a */ /* 0x000fe80000000000 */
[----:B------:R-:W2:Y:S02]  /*0130*/  UTCATOMSWS.FIND_AND_SET.ALIGN UP0, UR5, UR5 ;  /* 0x00000005000575e3 */ /* 0x000ea40008000800 */
[----:B--2---:R-:W-:-:S04]  /*0140*/  PLOP3.LUT P0, PT, PT, PT, UP0, 0x80, 0x8 ;  /* 0x000000000008781c */ /* 0x004fc80003f0f008 */
[----:B------:R-:W-:-:S04]  /*0150*/  SEL R2, RZ, 0xffffffff, !P0 ;  /* 0xffffffffff027807 */ /* 0x000fc80004000000 */
[----:B------:R-:W-:Y:S01]  /*0160*/  ISETP.NE.AND P0, PT, R2, RZ, PT ;  /* 0x000000ff0200720c */ /* 0x000fe20003f05270 */
[----:B------:R-:W-:-:S12]  /*0170*/  IMAD.U32 R2, RZ, RZ, UR5 ;  /* 0x00000005ff027e24 */ /* 0x000fd8000f8e00ff */
[----:B------:R-:W-:Y:S05]  /*0180*/  @P0 BRA `(.L_x_3) ;  /* 0x0000000000240947 */ /* 0x000fea0003800000 */
.L_x_4:
[----:B------:R-:W-:Y:S05]  /*0190*/  NANOSLEEP 0x64 ;  /* 0x000000640000795d */ /* 0x000fea0003800000 */
[----:B------:R-:W-:-:S05]  /*01a0*/  UMOV UR5, 0x2 ;  /* 0x0000000200057882 */ /* 0x000fca0000000000 */
[----:B------:R-:W-:Y:S04]  /*01b0*/  DEPBAR.LE SB2, 0x36 ;  /* 0x0000ad800000791a */ /* 0x000fe80000000000 */
[----:B------:R-:W2:Y:S02]  /*01c0*/  UTCATOMSWS.FIND_AND_SET.ALIGN UP0, UR5, UR5 ;  /* 0x00000005000575e3 */ /* 0x000ea40008000800 */
[----:B--2---:R-:W-:-:S04]  /*01d0*/  PLOP3.LUT P0, PT, PT, PT, UP0, 0x80, 0x8 ;  /* 0x000000000008781c */ /* 0x004fc80003f0f008 */
[----:B------:R-:W-:-:S04]  /*01e0*/  SEL R2, RZ, 0xffffffff, !P0 ;  /* 0xffffffffff027807 */ /* 0x000fc80004000000 */
[----:B------:R-:W-:Y:S01]  /*01f0*/  ISETP.NE.AND P0, PT, R2, RZ, PT ;  /* 0x000000ff0200720c */ /* 0x000fe20003f05270 */
[----:B------:R-:W-:-:S12]  /*0200*/  IMAD.U32 R2, RZ, RZ, UR5 ;  /* 0x00000005ff027e24 */ /* 0x000fd8000f8e00ff */
[----:B------:R-:W-:Y:S05]  /*0210*/  @!P0 BRA `(.L_x_4) ;  /* 0xfffffffc00dc8947 */ /* 0x000fea000383ffff */
.L_x_3:
[C---:B------:R-:W-:Y:S01]  /*0220*/  VIADD R4, R2.reuse, 0x10 ;  /* 0x0000001002047836 */ /* 0x040fe20000000000 */
[----:B------:R-:W-:Y:S01]  /*0230*/  UMOV UR5, 0x50 ;  /* 0x0000005000057882 */ /* 0x000fe20000000000 */
[----:B------:R-:W-:Y:S01]  /*0240*/  SHF.L.U32 R3, R3, R2, RZ ;  /* 0x0000000203037219 */ /* 0x000fe200000006ff */
[----:B------:R-:W-:Y:S01]  /*0250*/  ULEA UR5, UR6, UR5, 0x18 ;  /* 0x0000000506057291 */ /* 0x000fe2000f8ec0ff */
[----:B------:R-:W-:Y:S01]  /*0260*/  IMAD.SHL.U32 R2, R2, 0x20, RZ ;  /* 0x0000002002027824 */ /* 0x000fe200078e00ff */
[----:B------:R-:W-:-:S04]  /*0270*/  SHF.L.U32 R4, R5, R4, RZ ;  /* 0x0000000405047219 */ /* 0x000fc800000006ff */
[----:B------:R-:W-:-:S05]  /*0280*/  LOP3.LUT R3, R4, R3, RZ, 0xfc, !PT ;  /* 0x0000000304037212 */ /* 0x000fca00078efcff */
[----:B------:R2:W-:Y:S04]  /*0290*/  ATOMS.OR RZ, [UR5], R3 ;  /* 0x00000003ffff798c */ /* 0x0005e8000b000005 */
[----:B------:R2:W-:Y:S01]  /*02a0*/  STS [UR4], R2 ;  /* 0x00000002ff007988 */ /* 0x0005e20008000804 */
[----:B------:R-:W-:Y:S05]  /*02b0*/  BRA `(.L_x_2) ;  /* 0x0000000000107947 */ /* 0x000fea0003800000 */
.L_x_1:
[----:B------:R-:W-:Y:S01]  /*02c0*/  IMAD.MOV.U32 R3, RZ, RZ, -0x1 ;  /* 0xffffffffff037424 */ /* 0x000fe200078e00ff */
[----:B------:R-:W-:-:S04]  /*02d0*/  MOV R2, 0x300 ;  /* 0x0000030000027802 */ /* 0x000fc80000000f00 */
[----:B------:R2:W-:Y:S03]  /*02e0*/  STS [UR4], R3 ;  /* 0x00000003ff007988 */ /* 0x0005e60008000804 */
[----:B-12---:R-:W-:Y:S05]  /*02f0*/  CALL.REL.NOINC `($__internal_1_$__cuda_sm10x_tcgen05_guardrail_trap_phase_invalid_during_alloc) ;  /* 0x0000002400b07944 */ /* 0x006fea0003c00000 */
.L_x_2:
[----:B------:R-:W-:Y:S05]  /*0300*/  WARPSYNC.ALL ;  /* 0x0000000000007948 */ /* 0x000fea0003800000 */
[----:B------:R-:W-:Y:S01]  /*0310*/  NOP ;  /* 0x0000000000007918 */ /* 0x000fe20000000000 */
.L_x_0:
[----:B------:R-:W3:Y:S08]  /*0320*/  S2UR UR4, SR_CgaCtaId ;  /* 0x00000000000479c3 */ /* 0x000ef00000008800 */
[----:B------:R-:W-:Y:S01]  /*0330*/  BAR.SYNC.DEFER_BLOCKING 0x0 ;  /* 0x0000000000007b1d */ /* 0x000fe20000010000 */
[----:B------:R-:W-:-:S05]  /*0340*/  LOP3.LUT R36, R0, 0xff, RZ, 0xc0, !PT ;  /* 0x000000ff00247812 */ /* 0x000fca00078ec0ff */
[----:B------:R-:W-:Y:S02]  /*0350*/  UMOV UR8, 0x400 ;  /* 0x0000040000087882 */ /* 0x000fe40000000000 */
[----:B--2---:R-:W2:Y:S08]  /*0360*/  LDC R3, c[0x0][0x398] ;  /* 0x0000e600ff037b82 */ /* 0x004eb00000000800 */
[----:B------:R-:W4:Y:S01]  /*0370*/  LDC R6, c[0x0][0x3a0] ;  /* 0x0000e800ff067b82 */ /* 0x000f220000000800 */
[----:B---3--:R-:W-:-:S07]  /*0380*/  ULEA UR8, UR4, UR8, 0x18 ;  /* 0x0000000804087291 */ /* 0x008fce000f8ec0ff */
[----:B------:R-:W3:Y:S02]  /*0390*/  S2UR UR15, SR_CTAID.Y ;  /* 0x00000000000f79c3 */ /* 0x000ee40000002600 */
[----:B------:R-:W5:Y:S06]  /*03a0*/  LDS R4, [UR8] ;  /* 0x00000008ff047984 */ /* 0x000f6c0008000800 */
[----:B------:R-:W-:Y:S06]  /*03b0*/  BAR.SYNC.DEFER_BLOCKING 0x0 ;  /* 0x0000000000007b1d */ /* 0x000fec0000010000 */
[----:B------:R-:W-:Y:S05]  /*03c0*/  @P2 BRA `(.L_x_5) ;  /* 0x0000000000182947 */ /* 0x000fea0003800000 */
[----:B------:R-:W-:Y:S01]  /*03d0*/  ELECT P0, URZ, PT ;  /* 0x0000000000ff782f */ /* 0x000fe20003800000 */
[----:B------:R-:W-:Y:S01]  /*03e0*/  IMAD.MOV.U32 R2, RZ, RZ, 0x1 ;  /* 0x00000001ff027424 */ /* 0x000fe200078e00ff */
[----:B------:R-:W-:Y:S01]  /*03f0*/  UMOV UR5, 0x40 ;  /* 0x0000004000057882 */ /* 0x000fe20000000000 */
[----:B------:R-:W-:Y:S01]  /*0400*/  UVIRTCOUNT.DEALLOC.SMPOOL 0x80 ;  /* 0x000000800000784c */ /* 0x000fe20000000000 */
[----:B------:R-:W-:-:S09]  /*0410*/  ULEA UR5, UR4, UR5, 0x18 ;  /* 0x0000000504057291 */ /* 0x000fd2000f8ec0ff */
[----:B------:R5:W-:Y:S03]  /*0420*/  @P0 STS.U8 [UR5], R2 ;  /* 0x00000002ff000988 */ /* 0x000be60008000005 */
.L_x_5:
[----:B------:R-:W5:Y:S01]  /*0430*/  S2UR UR4, SR_CTAID.Z ;  /* 0x00000000000479c3 */ /* 0x000f620000002700 */
[----:B------:R-:W4:Y:S01]  /*0440*/  LDCU UR5, c[0x0][0x370] ;  /* 0x00006e00ff0577ac */ /* 0x000f220008000800 */
[C---:B------:R-:W-:Y:S01]  /*0450*/  ISETP.GE.U32.AND P0, PT, R36.reuse, 0x20, PT ;  /* 0x000000202400780c */ /* 0x040fe20003f06070 */
[----:B--2--5:R-:W-:Y:S01]  /*0460*/  VIADD R2, R3, 0xffffffff ;  /* 0xffffffff03027836 */ /* 0x024fe20000000000 */
[C---:B------:R-:W-:Y:S01]  /*0470*/  ISETP.NE.U32.AND P3, PT, R36.reuse, RZ, PT ;  /* 0x000000ff2400720c */ /* 0x040fe20003f65070 */
[----:B------:R-:W2:Y:S01]  /*0480*/  LDCU UR6, c[0x0][0x374] ;  /* 0x00006e80ff0677ac */ /* 0x000ea20008000800 */
[----:B------:R-:W-:Y:S01]  /*0490*/  LEA R12, R36, UR8, 0x2 ;  /* 0x00000008240c7c11 */ /* 0x000fe2000f8e10ff */
[----:B----4-:R-:W-:Y:S01]  /*04a0*/  VIADD R9, R6, 0xffffffff ;  /* 0xffffffff06097836 */ /* 0x010fe20000000000 */
[----:B------:R-:W4:Y:S01]  /*04b0*/  S2UR UR31, SR_CTAID.X ;  /* 0x00000000001f79c3 */ /* 0x000f220000002500 */
[----:B------:R-:W5:Y:S01]  /*04c0*/  LDCU.64 UR16, c[0x0][0x3c0] ;  /* 0x00007800ff1077ac */ /* 0x000f620008000a00 */
[----:B------:R-:W-:Y:S01]  /*04d0*/  R2UR UR32, R4 ;  /* 0x00000000042072ca */ /* 0x000fe200000e0000 */
[----:B------:R-:W-:Y:S04]  /*04e0*/  BSSY.RECONVERGENT B0, `(.L_x_6) ;  /* 0x0000011000007945 */ /* 0x000fe80003800200 */
[----:B------:R3:W-:Y:S01]  /*04f0*/  @!P0 STS [R12], RZ ;  /* 0x000000ff0c008388 */ /* 0x0007e20000000800 */
[----:B------:R-:W-:-:S03]  /*0500*/  NOP ;  /* 0x0000000000007918 */ /* 0x000fc60000000000 */
[----:B------:R3:W-:Y:S02]  /*0510*/  @!P3 STS [UR8+0x24], R2 ;  /* 0x00002402ff00b988 */ /* 0x0007e40008000808 */
[----:B--23--:R-:W-:Y:S02]  /*0520*/  UIMAD UR4, UR4, UR6, UR15 ;  /* 0x00000006040472a4 */ /* 0x00cfe4000f8e020f */
[----:B------:R2:W-:Y:S02]  /*0530*/  @!P3 STS [UR8+0x20], R9 ;  /* 0x00002009ff00b988 */ /* 0x0005e40008000808 */
[----:B----4-:R-:W-:-:S04]  /*0540*/  UIMAD UR4, UR4, UR5, UR31 ;  /* 0x00000005040472a4 */ /* 0x010fc8000f8e021f */
[----:B------:R-:W-:-:S04]  /*0550*/  UIMAD UR4, UR4, 0x180, URZ ;  /* 0x00000180040478a4 */ /* 0x000fc8000f8e02ff */
[----:B-----5:R-:W-:-:S04]  /*0560*/  UIADD3 UR10, UP0, UPT, UR4, UR16, URZ ;  /* 0x00000010040a7290 */ /* 0x020fc8000ff1e0ff */
[----:B------:R-:W-:Y:S01]  /*0570*/  ULEA.HI.X.SX32 UR11, UR4, UR17, 0x1, UP0 ;  /* 0x00000011040b7291 */ /* 0x000fe200080f0eff */
[----:B--2---:R-:W-:Y:S11]  /*0580*/  @P3 BRA `(.L_x_7) ;  /* 0x0000000000183947 */ /* 0x004ff60003800000 */
[----:B------:R-:W2:Y:S01]  /*0590*/  LDS R3, [UR8+0x8] ;  /* 0x00000808ff037984 */ /* 0x000ea20008000800 */
[----:B------:R-:W3:Y:S01]  /*05a0*/  LDC.64 R10, c[0x0][0x380] ;  /* 0x0000e000ff0a7b82 */ /* 0x000ee20000000a00 */
[----:B------:R-:W-:Y:S02]  /*05b0*/  IMAD.MOV.U32 R4, RZ, RZ, 0x70 ;  /* 0x00000070ff047424 */ /* 0x000fe400078e00ff */
[----:B---3--:R3:W-:Y:S03]  /*05c0*/  STS.64 [UR8], R10 ;  /* 0x0000000aff007988 */ /* 0x0087e60008000a08 */
[----:B--2---:R-:W-:-:S05]  /*05d0*/  LOP3.LUT R3, R3, 0x10, R4, 0xd8, !PT ;  /* 0x0000001003037812 */ /* 0x004fca00078ed804 */
[----:B------:R3:W-:Y:S02]  /*05e0*/  STS [UR8+0x8], R3 ;  /* 0x00000803ff007988 */ /* 0x0007e40008000808 */
.L_x_7:
[----:B------:R-:W-:Y:S05]  /*05f0*/  BSYNC.RECONVERGENT B0 ;  /* 0x0000000000007941 */ /* 0x000fea0003800200 */
.L_x_6:
[----:B------:R-:W-:Y:S04]  /*0600*/  BSSY.RECONVERGENT B0, `(.L_x_8) ;  /* 0x000000a000007945 */ /* 0x000fe80003800200 */
[----:B------:R-:W-:Y:S05]  /*0610*/  @P3 BRA `(.L_x_9) ;  /* 0x0000000000203947 */ /* 0x000fea0003800000 */
[----:B---3--:R-:W2:Y:S01]  /*0620*/  LDS R3, [UR8+0x34] ;  /* 0x00003408ff037984 */ /* 0x008ea20008000800 */
[----:B------:R-:W-:Y:S02]  /*0630*/  IMAD.MOV.U32 R4, RZ, RZ, 0x3f000000 ;  /* 0x3f000000ff047424 */ /* 0x000fe400078e00ff */
[----:B------:R-:W-:Y:S01]  /*0640*/  @!P3 IMAD.MOV.U32 R5, RZ, RZ, 0x7f ;  /* 0x0000007fff05b424 */ /* 0x000fe200078e00ff */
[----:B------:R-:W3:Y:S02]  /*0650*/  @!P3 LDS R8, [UR8+0x38] ;  /* 0x00003808ff08b984 */ /* 0x000ee40008000800 */
[----:B--2---:R-:W-:Y:S02]  /*0660*/  LOP3.LUT R3, R3, 0xff000000, R4, 0xb8, !PT ;  /* 0xff00000003037812 */ /* 0x004fe400078eb804 */
[----:B---3--:R-:W-:-:S03]  /*0670*/  @!P3 LOP3.LUT R4, R8, 0xff, R5, 0xb8, !PT ;  /* 0x000000ff0804b812 */ /* 0x008fc600078eb805 */
[----:B------:R2:W-:Y:S04]  /*0680*/  STS [UR8+0x34], R3 ;  /* 0x00003403ff007988 */ /* 0x0005e80008000808 */
[----:B------:R2:W-:Y:S02]  /*0690*/  @!P3 STS [UR8+0x38], R4 ;  /* 0x00003804ff00b988 */ /* 0x0005e40008000808 */
.L_x_9:
[----:B------:R-:W-:Y:S05]  /*06a0*/  BSYNC.RECONVERGENT B0 ;  /* 0x0000000000007941 */ /* 0x000fea0003800200 */
.L_x_8:
[----:B------:R-:W-:Y:S04]  /*06b0*/  BSSY.RECONVERGENT B0, `(.L_x_10) ;  /* 0x000000e000007945 */ /* 0x000fe80003800200 */
[----:B------:R-:W-:Y:S05]  /*06c0*/  @P3 BRA `(.L_x_11) ;  /* 0x0000000000303947 */ /* 0x000fea0003800000 */
[----:B--2---:R-:W2:Y:S01]  /*06d0*/  LDS R4, [UR8+0x34] ;  /* 0x00003408ff047984 */ /* 0x004ea20008000800 */
[----:B---3--:R-:W3:Y:S03]  /*06e0*/  LDC.64 R10, c[0x0][0x3a8] ;  /* 0x0000ea00ff0a7b82 */ /* 0x008ee60000000a00 */
[----:B------:R-:W4:Y:S01]  /*06f0*/  LDS R3, [UR8+0x1c] ;  /* 0x00001c08ff037984 */ /* 0x000f220008000800 */
[C---:B---3--:R-:W-:Y:S01]  /*0700*/  SHF.L.U64.HI R8, R10.reuse, 0x1, R11 ;  /* 0x000000010a087819 */ /* 0x048fe2000001020b */
[----:B------:R-:W-:-:S03]  /*0710*/  IMAD.SHL.U32 R5, R10, 0x2, RZ ;  /* 0x000000020a057824 */ /* 0x000fc600078e00ff */
[--C-:B------:R-:W-:Y:S02]  /*0720*/  SHF.R.U32.HI R10, RZ, 0x4, R8.reuse ;  /* 0x00000004ff0a7819 */ /* 0x100fe40000011608 */
[----:B------:R-:W-:-:S05]  /*0730*/  SHF.R.U64 R5, R5, 0x4, R8 ;  /* 0x0000000405057819 */ /* 0x000fca0000001208 */
[----:B------:R5:W-:Y:S01]  /*0740*/  STS [UR8+0xc], R5 ;  /* 0x00000c05ff007988 */ /* 0x000be20008000808 */
[----:B--2---:R-:W-:Y:S02]  /*0750*/  LOP3.LUT R4, R4, 0x7, RZ, 0xb8, !PT ;  /* 0x0000000704047812 */ /* 0x004fe400078eb8ff */
[----:B----4-:R-:W-:-:S03]  /*0760*/  LOP3.LUT R3, R3, 0xf, R10, 0xb8, !PT ;  /* 0x0000000f03037812 */ /* 0x010fc600078eb80a */
[----:B------:R5:W-:Y:S04]  /*0770*/  STS [UR8+0x34], R4 ;  /* 0x00003404ff007988 */ /* 0x000be80008000808 */
[----:B------:R5:W-:Y:S02]  /*0780*/  STS [UR8+0x1c], R3 ;  /* 0x00001c03ff007988 */ /* 0x000be40008000808 */
.L_x_11:
[----:B------:R-:W-:Y:S05]  /*0790*/  BSYNC.RECONVERGENT B0 ;  /* 0x0000000000007941 */ /* 0x000fea0003800200 */
.L_x_10:
[----:B------:R-:W-:Y:S04]  /*07a0*/  BSSY.RECONVERGENT B1, `(.L_x_12) ;  /* 0x000001a000017945 */ /* 0x000fe80003800200 */
[----:B------:R-:W-:Y:S04]  /*07b0*/  BSSY.RELIABLE B0, `(.L_x_13) ;  /* 0x0000015000007945 */ /* 0x000fe80003800100 */
[----:B------:R-:W-:Y:S05]  /*07c0*/  @P3 BRA `(.L_x_14) ;  /* 0x0000000000203947 */ /* 0x000fea0003800000 */
[----:B--23-5:R-:W2:Y:S02]  /*07d0*/  LDS R3, [UR8+0x34] ;  /* 0x00003408ff037984 */ /* 0x02cea40008000800 */
[----:B--2---:R-:W-:-:S05]  /*07e0*/  LOP3.LUT R3, R3, 0x38, RZ, 0xb8, !PT ;  /* 0x0000003803037812 */ /* 0x004fca00078eb8ff */
[----:B------:R2:W-:Y:S01]  /*07f0*/  STS [UR8+0x34], R3 ;  /* 0x00003403ff007988 */ /* 0x0005e20008000808 */
[----:B------:R-:W-:Y:S05]  /*0800*/  @P3 BRA `(.L_x_15) ;  /* 0x0000000000203947 */ /* 0x000fea0003800000 */
[----:B--2---:R-:W2:Y:S01]  /*0810*/  LDS R3, [UR8+0x8] ;  /* 0x00000808ff037984 */ /* 0x004ea20008000800 */
[----:B------:R-:W-:-:S05]  /*0820*/  IMAD.MOV.U32 R4, RZ, RZ, 0x780 ;  /* 0x00000780ff047424 */ /* 0x000fca00078e00ff */
[----:B--2---:R-:W-:-:S05]  /*0830*/  LOP3.LUT R3, R3, 0x300, R4, 0xd8, !PT ;  /* 0x0000030003037812 */ /* 0x004fca00078ed804 */
[----:B------:R4:W-:Y:S02]  /*0840*/  STS [UR8+0x8], R3 ;  /* 0x00000803ff007988 */ /* 0x0009e40008000808 */
.L_x_14:
[----:B------:R-:W-:Y:S05]  /*0850*/  @P3 BRA `(.L_x_16) ;  /* 0x0000000000283947 */ /* 0x000fea0003800000 */
[----:B--2345:R-:W2:Y:S02]  /*0860*/  LDS R3, [UR8+0x8] ;  /* 0x00000808ff037984 */ /* 0x03cea40008000800 */
[----:B--2---:R-:W-:-:S05]  /*0870*/  LOP3.LUT R3, R3, 0x1800, RZ, 0xb8, !PT ;  /* 0x0000180003037812 */ /* 0x004fca00078eb8ff */
[----:B------:R3:W-:Y:S02]  /*0880*/  STS [UR8+0x8], R3 ;  /* 0x00000803ff007988 */ /* 0x0007e40008000808 */
.L_x_15:
[----:B------:R-:W-:Y:S05]  /*0890*/  @P3 BREAK.RELIABLE B0 ;  /* 0x0000000000003942 */ /* 0x000fea0003800100 */
[----:B------:R-:W-:Y:S05]  /*08a0*/  @P3 BRA `(.L_x_17) ;  /* 0x0000000000243947 */ /* 0x000fea0003800000 */
[----:B------:R-:W4:Y:S01]  /*08b0*/  LDS R4, [UR8+0x8] ;  /* 0x00000808ff047984 */ /* 0x000f220008000800 */
[----:B--23--:R-:W-:-:S05]  /*08c0*/  IMAD.MOV.U32 R3, RZ, RZ, 0x6000 ;  /* 0x00006000ff037424 */ /* 0x00cfca00078e00ff */
[----:B----4-:R-:W-:-:S04]  /*08d0*/  LOP3.LUT R3, R4, 0x6000, R3, 0xd8, !PT ;  /* 0x0000600004037812 */ /* 0x010fc800078ed803 */
[----:B------:R-:W-:-:S05]  /*08e0*/  LOP3.LUT R3, R3, 0x400000, RZ, 0xb8, !PT ;  /* 0x0040000003037812 */ /* 0x000fca00078eb8ff */
[----:B------:R2:W-:Y:S02]  /*08f0*/  STS [UR8+0x8], R3 ;  /* 0x00000803ff007988 */ /* 0x0005e40008000808 */
.L_x_16:
[----:B------:R-:W-:Y:S05]  /*0900*/  BSYNC.RELIABLE B0 ;  /* 0x0000000000007941 */ /* 0x000fea0003800100 */
.L_x_13:
[----:B--2345:R-:W2:Y:S02]  /*0910*/  @!P3 LDS R3, [UR8+0x8] ;  /* 0x00000808ff03b984 */ /* 0x03cea40008000800 */
[----:B--2---:R-:W-:-:S05]  /*0920*/  @!P3 LOP3.LUT R3, R3, 0x8000, RZ, 0xb8, !PT ;  /* 0x000080000303b812 */ /* 0x004fca00078eb8ff */
[----:B------:R4:W-:Y:S02]  /*0930*/  @!P3 STS [UR8+0x8], R3 ;  /* 0x00000803ff00b988 */ /* 0x0009e40008000808 */
.L_x_17:
[----:B------:R-:W-:Y:S05]  /*0940*/  BSYNC.RECONVERGENT B1 ;  /* 0x0000000000017941 */ /* 0x000fea0003800200 */
.L_x_12:
[----:B------:R-:W-:Y:S05]  /*0950*/  WARPSYNC.ALL ;  /* 0x0000000000007948 */ /* 0x000fea0003800000 */
[----:B------:R-:W-:Y:S01]  /*0960*/  NOP ;  /* 0x0000000000007918 */ /* 0x000fe20000000000 */
[----:B------:R-:W-:Y:S05]  /*0970*/  @P0 BRA `(.L_x_18) ;  /* 0x0000000000300947 */ /* 0x000fea0003800000 */
[----:B--234-:R-:W2:Y:S01]  /*0980*/  S2R R3, SR_LANEID ;  /* 0x0000000000037919 */ /* 0x01cea20000000000 */
[----:B------:R-:W-:Y:S05]  /*0990*/  WARPSYNC.ALL ;  /* 0x0000000000007948 */ /* 0x000fea0003800000 */
[----:B------:R-:W-:Y:S01]  /*09a0*/  NOP ;  /* 0x0000000000007918 */ /* 0x000fe20000000000 */
[----:B--2---:R-:W-:-:S05]  /*09b0*/  IMAD.SHL.U32 R3, R3, 0x4, RZ ;  /* 0x0000000403037824 */ /* 0x004fca00078e00ff */
[----:B------:R-:W2:Y:S01]  /*09c0*/  LDS R7, [R3+UR8] ;  /* 0x0000000803077984 */ /* 0x000ea20008000800 */
[----:B------:R-:W-:-:S05]  /*09d0*/  IADD3 R4, P1, PT, R3, UR10, RZ ;  /* 0x0000000a03047c10 */ /* 0x000fca000ff3e0ff */
[----:B------:R-:W-:-:S05]  /*09e0*/  IMAD.X R5, RZ, RZ, UR11, P1 ;  /* 0x0000000bff057e24 */ /* 0x000fca00088e06ff */
[----:B--2---:R5:W2:Y:S01]  /*09f0*/  ATOMG.E.EXCH.STRONG.GPU PT, RZ, [R4], R7 ;  /* 0x0000000704ff73a8 */ /* 0x004aa200041ee100 */
[----:B------:R-:W-:-:S04]  /*0a00*/  DEPBAR {5,4,3,2,1,0} ;  /* 0x0000003f0000791a */ /* 0x000fc80000000000 */
[----:B------:R-:W3:Y:S02]  /*0a10*/  CCTL.E.C.LDCU.IV.DEEP [UR10] ;  /* 0x000000000a007540 */ /* 0x000ee40009c08000 */
[----:B---3--:R5:W-:Y:S01]  /*0a20*/  UTMACCTL.IV [UR10] ;  /* 0x000000000a0079b9 */ /* 0x008be20008000000 */
[----:B------:R-:W-:Y:S01]  /*0a30*/  NOP ;  /* 0x0000000000007918 */ /* 0x000fe20000000000 */
.L_x_18:
[----:B------:R-:W-:Y:S05]  /*0a40*/  @P0 BRA `(.L_x_19) ;  /* 0x00000000000c0947 */ /* 0x000fea0003800000 */
[----:B------:R0:W-:Y:S01]  /*0a50*/  UTMACMDFLUSH ;  /* 0x00000000000079b7 */ /* 0x0001e20000000000 */
[----:B------:R-:W-:Y:S05]  /*0a60*/  @P0 BRA `(.L_x_19) ;  /* 0x0000000000040947 */ /* 0x000fea0003800000 */
[----:B------:R-:W-:-:S04]  /*0a70*/  DEPBAR.LE SB0, 0x0 ;  /* 0x000080000000791a */ /* 0x000fc80000000000 */
.L_x_19:
[----:B------:R-:W-:Y:S05]  /*0a80*/  WARPSYNC.ALL ;  /* 0x0000000000007948 */ /* 0x000fea0003800000 */
[----:B------:R-:W-:Y:S01]  /*0a90*/  NOP ;  /* 0x0000000000007918 */ /* 0x000fe20000000000 */
[----:B--2---:R-:W-:Y:S06]  /*0aa0*/  BAR.SYNC.DEFER_BLOCKING 0x0 ;  /* 0x0000000000007b1d */ /* 0x004fec0000010000 */
[----:B------:R-:W-:Y:S02]  /*0ab0*/  BSSY.RECONVERGENT B1, `(.L_x_20) ;  /* 0x000000b000017945 */ /* 0x000fe40003800200 */
[----:B------:R-:W-:Y:S06]  /*0ac0*/  BAR.SYNC.DEFER_BLOCKING 0x0 ;  /* 0x0000000000007b1d */ /* 0x000fec0000010000 */
[----:B------:R2:W-:Y:S01]  /*0ad0*/  @!P0 STS [R12], RZ ;  /* 0x000000ff0c008388 */ /* 0x0005e20000000800 */
[----:B------:R-:W-:Y:S01]  /*0ae0*/  NOP ;  /* 0x0000000000007918 */ /* 0x000fe20000000000 */
[----:B------:R-:W-:Y:S05]  /*0af0*/  @P3 BRA `(.L_x_21) ;  /* 0x0000000000183947 */ /* 0x000fea0003800000 */
[----:B---34-:R-:W3:Y:S01]  /*0b00*/  LDS R3, [UR8+0x8] ;  /* 0x00000808ff037984 */ /* 0x018ee20008000800 */
[----:B------:R-:W4:Y:S01]  /*0b10*/  LDC.64 R10, c[0x0][0x388] ;  /* 0x0000e200ff0a7b82 */ /* 0x000f220000000a00 */
[----:B-----5:R-:W-:Y:S02]  /*0b20*/  IMAD.MOV.U32 R4, RZ, RZ, 0x70 ;  /* 0x00000070ff047424 */ /* 0x020fe400078e00ff */
[----:B----4-:R4:W-:Y:S03]  /*0b30*/  STS.64 [UR8], R10 ;  /* 0x0000000aff007988 */ /* 0x0109e60008000a08 */
[----:B---3--:R-:W-:-:S05]  /*0b40*/  LOP3.LUT R3, R3, 0x10, R4, 0xd8, !PT ;  /* 0x0000001003037812 */ /* 0x008fca00078ed804 */
[----:B------:R4:W-:Y:S02]  /*0b50*/  STS [UR8+0x8], R3 ;  /* 0x00000803ff007988 */ /* 0x0009e40008000808 */
.L_x_21:
[----:B-----5:R-:W-:Y:S05]  /*0b60*/  BSYNC.RECONVERGENT B1 ;  /* 0x0000000000017941 */ /* 0x020fea0003800200 */
.L_x_20:
[----:B------:R-:W-:Y:S04]  /*0b70*/  BSSY.RECONVERGENT B2, `(.L_x_22) ;  /* 0x000000f000027945 */ /* 0x000fe80003800200 */
[----:B------:R-:W-:Y:S04]  /*0b80*/  BSSY.RELIABLE B1, `(.L_x_23) ;  /* 0x000000c000017945 */ /* 0x000fe80003800100 */
[----:B------:R-:W-:Y:S05]  /*0b90*/  @P3 BRA `(.L_x_24) ;  /* 0x0000000000283947 */ /* 0x000fea0003800000 */
[----:B---34-:R-:W3:Y:S01]  /*0ba0*/  LDS R3, [UR8+0x34] ;  /* 0x00003408ff037984 */ /* 0x018ee20008000800 */
[----:B------:R-:W-:Y:S01]  /*0bb0*/  IMAD.MOV.U32 R4, RZ, RZ, 0x3f000000 ;  /* 0x3f000000ff047424 */ /* 0x000fe200078e00ff */
[----:B------:R-:W-:Y:S05]  /*0bc0*/  @P3 BREAK.RELIABLE B1 ;  /* 0x0000000000013942 */ /* 0x000fea0003800100 */
[----:B---3--:R-:W-:-:S05]  /*0bd0*/  LOP3.LUT R3, R3, 0xff000000, R4, 0xb8, !PT ;  /* 0xff00000003037812 */ /* 0x008fca00078eb804 */
[----:B------:R3:W-:Y:S01]  /*0be0*/  STS [UR8+0x34], R3 ;  /* 0x00003403ff007988 */ /* 0x0007e20008000808 */
[----:B------:R-:W-:Y:S05]  /*0bf0*/  @P3 BRA `(.L_x_25) ;  /* 0x0000000000183947 */ /* 0x000fea0003800000 */
[----:B------:R-:W4:Y:S01]  /*0c00*/  LDS R4, [UR8+0x38] ;  /* 0x00003808ff047984 */ /* 0x000f220008000800 */
[----:B---3--:R-:W-:-:S05]  /*0c10*/  IMAD.MOV.U32 R3, RZ, RZ, 0x3f ;  /* 0x0000003fff037424 */ /* 0x008fca00078e00ff */
[----:B----4-:R-:W-:-:S05]  /*0c20*/  LOP3.LUT R3, R4, 0xff, R3, 0xb8, !PT ;  /* 0x000000ff04037812 */ /* 0x010fca00078eb803 */
[----:B------:R5:W-:Y:S02]  /*0c30*/  STS [UR8+0x38], R3 ;  /* 0x00003803ff007988 */ /* 0x000be40008000808 */
.L_x_24:
[----:B------:R-:W-:Y:S05]  /*0c40*/  BSYNC.RELIABLE B1 ;  /* 0x0000000000017941 */ /* 0x000fea0003800100 */
.L_x_23:
[----:B------:R2:W-:Y:S02]  /*0c50*/  @!P3 STS [UR8+0x20], R9 ;  /* 0x00002009ff00b988 */ /* 0x0005e40008000808 */
.L_x_25:
[----:B------:R-:W-:Y:S05]  /*0c60*/  BSYNC.RECONVERGENT B2 ;  /* 0x0000000000027941 */ /* 0x000fea0003800200 */
.L_x_22:
[----:B------:R-:W-:Y:S05]  /*0c70*/  WARPSYNC.ALL ;  /* 0x0000000000007948 */ /* 0x000fea0003800000 */
[----:B------:R-:W-:Y:S01]  /*0c80*/  NOP ;  /* 0x0000000000007918 */ /* 0x000fe20000000000 */
[----:B---345:R-:W3:Y:S01]  /*0c90*/  LDC R3, c[0x0][0x39c] ;  /* 0x0000e700ff037b82 */ /* 0x038ee20000000800 */
[----:B------:R-:W-:Y:S01]  /*0ca0*/  BSSY.RECONVERGENT B2, `(.L_x_26) ;  /* 0x0000010000027945 */ /* 0x000fe20003800200 */
[----:B---3--:R-:W-:-:S05]  /*0cb0*/  VIADD R3, R3, 0xffffffff ;  /* 0xffffffff03037836 */ /* 0x008fca0000000000 */
[----:B------:R3:W-:Y:S01]  /*0cc0*/  @!P3 STS [UR8+0x24], R3 ;  /* 0x00002403ff00b988 */ /* 0x0007e20008000808 */
[----:B------:R-:W-:Y:S05]  /*0cd0*/  @P3 BRA `(.L_x_27) ;  /* 0x0000000000303947 */ /* 0x000fea0003800000 */
[----:B------:R-:W4:Y:S01]  /*0ce0*/  LDS R5, [UR8+0x34] ;  /* 0x00003408ff057984 */ /* 0x000f220008000800 */
[----:B------:R-:W5:Y:S03]  /*0cf0*/  LDC.64 R10, c[0x0][0x3b0] ;  /* 0x0000ec00ff0a7b82 */ /* 0x000f660000000a00 */
[----:B------:R-:W2:Y:S01]  /*0d00*/  LDS R4, [UR8+0x1c] ;  /* 0x00001c08ff047984 */ /* 0x000ea20008000800 */
[C---:B-----5:R-:W-:Y:S01]  /*0d10*/  SHF.L.U64.HI R8, R10.reuse, 0x1, R11 ;  /* 0x000000010a087819 */ /* 0x060fe2000001020b */
[----:B------:R-:W-:-:S03]  /*0d20*/  IMAD.SHL.U32 R7, R10, 0x2, RZ ;  /* 0x000000020a077824 */ /* 0x000fc600078e00ff */
[--C-:B--2---:R-:W-:Y:S02]  /*0d30*/  SHF.R.U32.HI R9, RZ, 0x4, R8.reuse ;  /* 0x00000004ff097819 */ /* 0x104fe40000011608 */
[----:B------:R-:W-:-:S05]  /*0d40*/  SHF.R.U64 R7, R7, 0x4, R8 ;  /* 0x0000000407077819 */ /* 0x000fca0000001208 */
[----:B------:R5:W-:Y:S01]  /*0d50*/  STS [UR8+0xc], R7 ;  /* 0x00000c07ff007988 */ /* 0x000be20008000808 */
[----:B----4-:R-:W-:Y:S02]  /*0d60*/  LOP3.LUT R5, R5, 0x7, RZ, 0xb8, !PT ;  /* 0x0000000705057812 */ /* 0x010fe400078eb8ff */
[----:B------:R-:W-:-:S03]  /*0d70*/  LOP3.LUT R4, R4, 0xf, R9, 0xb8, !PT ;  /* 0x0000000f04047812 */ /* 0x000fc600078eb809 */
[----:B------:R5:W-:Y:S04]  /*0d80*/  STS [UR8+0x34], R5 ;  /* 0x00003405ff007988 */ /* 0x000be80008000808 */
[----:B------:R5:W-:Y:S02]  /*0d90*/  STS [UR8+0x1c], R4 ;  /* 0x00001c04ff007988 */ /* 0x000be40008000808 */
.L_x_27:
[----:B------:R-:W-:Y:S05]  /*0da0*/  BSYNC.RECONVERGENT B2 ;  /* 0x0000000000027941 */ /* 0x000fea0003800200 */
.L_x_26:
[----:B------:R-:W-:Y:S04]  /*0db0*/  BSSY.RECONVERGENT B3, `(.L_x_28) ;  /* 0x000001a000037945 */ /* 0x000fe80003800200 */
[----:B------:R-:W-:Y:S04]  /*0dc0*/  BSSY.RELIABLE B2, `(.L_x_29) ;  /* 0x0000015000027945 */ /* 0x000fe80003800100 */
[----:B------:R-:W-:Y:S05]  /*0dd0*/  @P3 BRA `(.L_x_30) ;  /* 0x0000000000203947 */ /* 0x000fea0003800000 */
[----:B-----5:R-:W4:Y:S02]  /*0de0*/  LDS R4, [UR8+0x34] ;  /* 0x00003408ff047984 */ /* 0x020f240008000800 */
[----:B----4-:R-:W-:-:S05]  /*0df0*/  LOP3.LUT R4, R4, 0x38, RZ, 0xb8, !PT ;  /* 0x0000003804047812 */ /* 0x010fca00078eb8ff */
[----:B------:R4:W-:Y:S01]  /*0e00*/  STS [UR8+0x34], R4 ;  /* 0x00003404ff007988 */ /* 0x0009e20008000808 */
[----:B------:R-:W-:Y:S05]  /*0e10*/  @P3 BRA `(.L_x_31) ;  /* 0x0000000000203947 */ /* 0x000fea0003800000 */
[----:B----4-:R-:W4:Y:S01]  /*0e20*/  LDS R4, [UR8+0x8] ;  /* 0x00000808ff047984 */ /* 0x010f220008000800 */
[----:B------:R-:W-:-:S05]  /*0e30*/  IMAD.MOV.U32 R5, RZ, RZ, 0x780 ;  /* 0x00000780ff057424 */ /* 0x000fca00078e00ff */
[----:B----4-:R-:W-:-:S05]  /*0e40*/  LOP3.LUT R4, R4, 0x300, R5, 0xd8, !PT ;  /* 0x0000030004047812 */ /* 0x010fca00078ed805 */
[----:B------:R4:W-:Y:S02]  /*0e50*/  STS [UR8+0x8], R4 ;  /* 0x00000804ff007988 */ /* 0x0009e40008000808 */
.L_x_30:
[----:B------:R-:W-:Y:S05]  /*0e60*/  @P3 BRA `(.L_x_32) ;  /* 0x0000000000283947 */ /* 0x000fea0003800000 */
[----:B----45:R-:W4:Y:S02]  /*0e70*/  LDS R4, [UR8+0x8] ;  /* 0x00000808ff047984 */ /* 0x030f240008000800 */
[----:B----4-:R-:W-:-:S05]  /*0e80*/  LOP3.LUT R4, R4, 0x1800, RZ, 0xb8, !PT ;  /* 0x0000180004047812 */ /* 0x010fca00078eb8ff */
[----:B------:R5:W-:Y:S02]  /*0e90*/  STS [UR8+0x8], R4 ;  /* 0x00000804ff007988 */ /* 0x000be40008000808 */
.L_x_31:
[----:B------:R-:W-:Y:S05]  /*0ea0*/  @P3 BREAK.RELIABLE B2 ;  /* 0x0000000000023942 */ /* 0x000fea0003800100 */
[----:B------:R-:W-:Y:S05]  /*0eb0*/  @P3 BRA `(.L_x_33) ;  /* 0x0000000000243947 */ /* 0x000fea0003800000 */
[----:B----45:R-:W4:Y:S01]  /*0ec0*/  LDS R4, [UR8+0x8] ;  /* 0x00000808ff047984 */ /* 0x030f220008000800 */
[----:B------:R-:W-:-:S05]  /*0ed0*/  IMAD.MOV.U32 R5, RZ, RZ, 0x6000 ;  /* 0x00006000ff057424 */ /* 0x000fca00078e00ff */
[----:B----4-:R-:W-:-:S04]  /*0ee0*/  LOP3.LUT R4, R4, 0x6000, R5, 0xd8, !PT ;  /* 0x0000600004047812 */ /* 0x010fc800078ed805 */
[----:B------:R-:W-:-:S05]  /*0ef0*/  LOP3.LUT R4, R4, 0x400000, RZ, 0xb8, !PT ;  /* 0x0040000004047812 */ /* 0x000fca00078eb8ff */
[----:B------:R4:W-:Y:S02]  /*0f00*/  STS [UR8+0x8], R4 ;  /* 0x00000804ff007988 */ /* 0x0009e40008000808 */
.L_x_32:
[----:B------:R-:W-:Y:S05]  /*0f10*/  BSYNC.RELIABLE B2 ;  /* 0x0000000000027941 */ /* 0x000fea0003800100 */
.L_x_29:
[----:B----45:R-:W4:Y:S02]  /*0f20*/  @!P3 LDS R4, [UR8+0x8] ;  /* 0x00000808ff04b984 */ /* 0x030f240008000800 */
[----:B----4-:R-:W-:-:S05]  /*0f30*/  @!P3 LOP3.LUT R4, R4, 0x8000, RZ, 0xb8, !PT ;  /* 0x000080000404b812 */ /* 0x010fca00078eb8ff */
[----:B------:R4:W-:Y:S02]  /*0f40*/  @!P3 STS [UR8+0x8], R4 ;  /* 0x00000804ff00b988 */ /* 0x0009e40008000808 */
.L_x_33:
[----:B------:R-:W-:Y:S05]  /*0f50*/  BSYNC.RECONVERGENT B3 ;  /* 0x0000000000037941 */ /* 0x000fea0003800200 */
.L_x_28:
[----:B------:R-:W-:Y:S05]  /*0f60*/  WARPSYNC.ALL ;  /* 0x0000000000007948 */ /* 0x000fea0003800000 */
[----:B------:R-:W-:Y:S01]  /*0f70*/  NOP ;  /* 0x0000000000007918 */ /* 0x000fe20000000000 */
[----:B------:R-:W-:-:S04]  /*0f80*/  UIADD3 UR5, UPT, UPT, UR4, 0x80, URZ ;  /* 0x0000008004057890 */ /* 0x000fc8000fffe0ff */
[----:B------:R-:W-:-:S04]  /*0f90*/  UIADD3 UR6, UP0, UPT, UR5, UR16, URZ ;  /* 0x0000001005067290 */ /* 0x000fc8000ff1e0ff */
[----:B------:R-:W-:Y:S01]  /*0fa0*/  ULEA.HI.X.SX32 UR7, UR5, UR17, 0x1, UP0 ;  /* 0x0000001105077291 */ /* 0x000fe200080f0eff */
[----:B------:R-:W-:Y:S11]  /*0fb0*/  @P0 BRA `(.L_x_34) ;  /* 0x0000000000300947 */ /* 0x000ff60003800000 */
[----:B----45:R-:W4:Y:S01]  /*0fc0*/  S2R R4, SR_LANEID ;  /* 0x0000000000047919 */ /* 0x030f220000000000 */
[----:B------:R-:W-:Y:S05]  /*0fd0*/  WARPSYNC.ALL ;  /* 0x0000000000007948 */ /* 0x000fea0003800000 */
[----:B------:R-:W-:Y:S01]  /*0fe0*/  NOP ;  /* 0x0000000000007918 */ /* 0x000fe20000000000 */
[----:B----4-:R-:W-:-:S05]  /*0ff0*/  IMAD.SHL.U32 R8, R4, 0x4, RZ ;  /* 0x0000000404087824 */ /* 0x010fca00078e00ff */
[----:B------:R-:W4:Y:S01]  /*1000*/  LDS R7, [R8+UR8] ;  /* 0x0000000808077984 */ /* 0x000f220008000800 */
[----:B------:R-:W-:-:S05]  /*1010*/  IADD3 R4, P1, PT, R8, UR6, RZ ;  /* 0x0000000608047c10 */ /* 0x000fca000ff3e0ff */
[----:B------:R-:W-:-:S05]  /*1020*/  IMAD.X R5, RZ, RZ, UR7, P1 ;  /* 0x00000007ff057e24 */ /* 0x000fca00088e06ff */
[----:B----4-:R4:W5:Y:S01]  /*1030*/  ATOMG.E.EXCH.STRONG.GPU PT, RZ, [R4], R7 ;  /* 0x0000000704ff73a8 */ /* 0x01096200041ee100 */
[----:B------:R-:W-:-:S04]  /*1040*/  DEPBAR {5,4,3,2,1,0} ;  /* 0x0000003f0000791a */ /* 0x000fc80000000000 */
[----:B------:R-:W2:Y:S02]  /*1050*/  CCTL.E.C.LDCU.IV.DEEP [UR6] ;  /* 0x0000000006007540 */ /* 0x000ea40009c08000 */
[----:B--2---:R4:W-:Y:S01]  /*1060*/  UTMACCTL.IV [UR6] ;  /* 0x00000000060079b9 */ /* 0x0049e20008000000 */
[----:B------:R-:W-:Y:S01]  /*1070*/  NOP ;  /* 0x0000000000007918 */ /* 0x000fe20000000000 */
.L_x_34:
[----:B------:R-:W-:Y:S05]  /*1080*/  @P0 BRA `(.L_x_35) ;  /* 0x00000000000c0947 */ /* 0x000fea0003800000 */
[----:B------:R0:W-:Y:S01]  /*1090*/  UTMACMDFLUSH ;  /* 0x00000000000079b7 */ /* 0x0001e20000000000 */
[----:B------:R-:W-:Y:S05]  /*10a0*/  @P0 BRA `(.L_x_35) ;  /* 0x0000000000040947 */ /* 0x000fea0003800000 */
[----:B------:R-:W-:-:S04]  /*10b0*/  DEPBAR.LE SB0, 0x0 ;  /* 0x000080000000791a */ /* 0x000fc80000000000 */
.L_x_35:
[----:B------:R-:W-:Y:S05]  /*10c0*/  WARPSYNC.ALL ;  /* 0x0000000000007948 */ /* 0x000fea0003800000 */
[----:B------:R-:W-:Y:S01]  /*10d0*/  NOP ;  /* 0x0000000000007918 */ /* 0x000fe20000000000 */
[----:B-----5:R-:W-:Y:S06]  /*10e0*/  BAR.SYNC.DEFER_BLOCKING 0x0 ;  /* 0x0000000000007b1d */ /* 0x020fec0000010000 */
[----:B------:R-:W-:Y:S02]  /*10f0*/  BSSY.RECONVERGENT B3, `(.L_x_36) ;  /* 0x000000b000037945 */ /* 0x000fe40003800200 */
[----:B------:R-:W-:Y:S06]  /*1100*/  BAR.SYNC.DEFER_BLOCKING 0x0 ;  /* 0x0000000000007b1d */ /* 0x000fec0000010000 */
[----:B------:R5:W-:Y:S01]  /*1110*/  @!P0 STS [R12], RZ ;  /* 0x000000ff0c008388 */ /* 0x000be20000000800 */
[----:B------:R-:W-:Y:S01]  /*1120*/  NOP ;  /* 0x0000000000007918 */ /* 0x000fe20000000000 */
[----:B------:R-:W-:Y:S05]  /*1130*/  @P3 BRA `(.L_x_37) ;  /* 0x0000000000183947 */ /* 0x000fea0003800000 */
[----:B----4-:R-:W4:Y:S01]  /*1140*/  LDS R4, [UR8+0x8] ;  /* 0x00000808ff047984 */ /* 0x010f220008000800 */
[----:B--2---:R-:W2:Y:S01]  /*1150*/  LDC.64 R8, c[0x0][0x390] ;  /* 0x0000e400ff087b82 */ /* 0x004ea20000000a00 */
[----:B------:R-:W-:Y:S02]  /*1160*/  IMAD.MOV.U32 R5, RZ, RZ, 0x70 ;  /* 0x00000070ff057424 */ /* 0x000fe400078e00ff */
[----:B--2---:R2:W-:Y:S03]  /*1170*/  STS.64 [UR8], R8 ;  /* 0x00000008ff007988 */ /* 0x0045e60008000a08 */
[----:B----4-:R-:W-:-:S05]  /*1180*/  LOP3.LUT R4, R4, 0x10, R5, 0xd8, !PT ;  /* 0x0000001004047812 */ /* 0x010fca00078ed805 */
[----:B------:R2:W-:Y:S02]  /*1190*/  STS [UR8+0x8], R4 ;  /* 0x00000804ff007988 */ /* 0x0005e40008000808 */
.L_x_37:
[----:B----4-:R-:W-:Y:S05]  /*11a0*/  BSYNC.RECONVERGENT B3 ;  /* 0x0000000000037941 */ /* 0x010fea0003800200 */
.L_x_36:
[----:B------:R-:W-:Y:S04]  /*11b0*/  BSSY.RECONVERGENT B4, `(.L_x_38) ;  /* 0x0000011000047945 */ /* 0x000fe80003800200 */
[----:B------:R-:W-:Y:S04]  /*11c0*/  BSSY.RELIABLE B3, `(.L_x_39) ;  /* 0x000000e000037945 */ /* 0x000fe80003800100 */
[----:B------:R-:W-:Y:S05]  /*11d0*/  @P3 BRA `(.L_x_40) ;  /* 0x0000000000243947 */ /* 0x000fea0003800000 */
[----:B--2---:R-:W2:Y:S01]  /*11e0*/  LDS R4, [UR8+0x34] ;  /* 0x00003408ff047984 */ /* 0x004ea20008000800 */
[----:B------:R-:W-:-:S05]  /*11f0*/  IMAD.MOV.U32 R5, RZ, RZ, 0x3f000000 ;  /* 0x3f000000ff057424 */ /* 0x000fca00078e00ff */
[----:B--2---:R-:W-:-:S05]  /*1200*/  LOP3.LUT R4, R4, 0xff000000, R5, 0xb8, !PT ;  /* 0xff00000004047812 */ /* 0x004fca00078eb805 */
[----:B------:R2:W-:Y:S01]  /*1210*/  STS [UR8+0x34], R4 ;  /* 0x00003404ff007988 */ /* 0x0005e20008000808 */
[----:B------:R-:W-:Y:S05]  /*1220*/  @P3 BRA `(.L_x_41) ;  /* 0x00000000001c3947 */ /* 0x000fea0003800000 */
[----:B--2---:R-:W2:Y:S01]  /*1230*/  LDS R4, [UR8+0x38] ;  /* 0x00003808ff047984 */ /* 0x004ea20008000800 */
[----:B------:R-:W-:-:S05]  /*1240*/  IMAD.MOV.U32 R5, RZ, RZ, 0x7f ;  /* 0x0000007fff057424 */ /* 0x000fca00078e00ff */
[----:B--2---:R-:W-:-:S05]  /*1250*/  LOP3.LUT R4, R4, 0xff, R5, 0xb8, !PT ;  /* 0x000000ff04047812 */ /* 0x004fca00078eb805 */
[----:B------:R4:W-:Y:S02]  /*1260*/  STS [UR8+0x38], R4 ;  /* 0x00003804ff007988 */ /* 0x0009e40008000808 */
.L_x_40:
[----:B------:R-:W-:Y:S05]  /*1270*/  @P3 BREAK.RELIABLE B3 ;  /* 0x0000000000033942 */ /* 0x000fea0003800100 */
[----:B------:R-:W-:Y:S05]  /*1280*/  @P3 BRA `(.L_x_42) ;  /* 0x00000000000c3947 */ /* 0x000fea0003800000 */
[----:B------:R2:W-:Y:S02]  /*1290*/  STS [UR8+0x20], R3 ;  /* 0x00002003ff007988 */ /* 0x0005e40008000808 */
.L_x_41:
[----:B------:R-:W-:Y:S05]  /*12a0*/  BSYNC.RELIABLE B3 ;  /* 0x0000000000037941 */ /* 0x000fea0003800100 */
.L_x_39:
[----:B------:R2:W-:Y:S02]  /*12b0*/  @!P3 STS [UR8+0x24], R2 ;  /* 0x00002402ff00b988 */ /* 0x0005e40008000808 */
.L_x_42:
[----:B------:R-:W-:Y:S05]  /*12c0*/  BSYNC.RECONVERGENT B4 ;  /* 0x0000000000047941 */ /* 0x000fea0003800200 */
.L_x_38:
[----:B------:R-:W-:Y:S05]  /*12d0*/  WARPSYNC.ALL ;  /* 0x0000000000007948 */ /* 0x000fea0003800000 */
[----:B------:R-:W-:Y:S01]  /*12e0*/  NOP ;  /* 0x0000000000007918 */ /* 0x000fe20000000000 */
[----:B------:R-:W-:Y:S04]  /*12f0*/  BSSY.RECONVERGENT B4, `(.L_x_43) ;  /* 0x000000e000047945 */ /* 0x000fe80003800200 */
[----:B------:R-:W-:Y:S05]  /*1300*/  @P3 BRA `(.L_x_44) ;  /* 0x0000000000303947 */ /* 0x000fea0003800000 */
[----:B--23--:R-:W2:Y:S01]  /*1310*/  LDS R3, [UR8+0x34] ;  /* 0x00003408ff037984 */ /* 0x00cea20008000800 */
[----:B----4-:R-:W3:Y:S03]  /*1320*/  LDC.64 R4, c[0x0][0x3b8] ;  /* 0x0000ee00ff047b82 */ /* 0x010ee60000000a00 */
        /* <DEDUP_REMOVED lines=10> */
.L_x_44:
[----:B------:R-:W-:Y:S05]  /*13d0*/  BSYNC.RECONVERGENT B4 ;  /* 0x0000000000047941 */ /* 0x000fea0003800200 */
.L_x_43:
[----:B------:R-:W-:Y:S04]  /*13e0*/  BSSY.RECONVERGENT B5, `(.L_x_45) ;  /* 0x000001a000057945 */ /* 0x000fe80003800200 */
[----:B------:R-:W-:Y:S04]  /*13f0*/  BSSY.RELIABLE B4, `(.L_x_46) ;  /* 0x0000015000047945 */ /* 0x000fe80003800100 */
[----:B------:R-:W-:Y:S05]  /*1400*/  @P3 BRA `(.L_x_47) ;  /* 0x0000000000203947 */ /* 0x000fea0003800000 */
[----:B--23--:R-:W2:Y:S02]  /*1410*/  LDS R2, [UR8+0x34] ;  /* 0x00003408ff027984 */ /* 0x00cea40008000800 */
[----:B--2---:R-:W-:-:S05]  /*1420*/  LOP3.LUT R2, R2, 0x38, RZ, 0xb8, !PT ;  /* 0x0000003802027812 */ /* 0x004fca00078eb8ff */
[----:B------:R2:W-:Y:S01]  /*1430*/  STS [UR8+0x34], R2 ;  /* 0x00003402ff007988 */ /* 0x0005e20008000808 */
[----:B------:R-:W-:Y:S05]  /*1440*/  @P3 BRA `(.L_x_48) ;  /* 0x0000000000203947 */ /* 0x000fea0003800000 */
[----:B--2---:R-:W2:Y:S01]  /*1450*/  LDS R2, [UR8+0x8] ;  /* 0x00000808ff027984 */ /* 0x004ea20008000800 */
[----:B------:R-:W-:-:S05]  /*1460*/  IMAD.MOV.U32 R3, RZ, RZ, 0x780 ;  /* 0x00000780ff037424 */ /* 0x000fca00078e00ff */
[----:B--2---:R-:W-:-:S05]  /*1470*/  LOP3.LUT R2, R2, 0x300, R3, 0xd8, !PT ;  /* 0x0000030002027812 */ /* 0x004fca00078ed803 */
[----:B------:R2:W-:Y:S02]  /*1480*/  STS [UR8+0x8], R2 ;  /* 0x00000802ff007988 */ /* 0x0005e40008000808 */
.L_x_47:
[----:B------:R-:W-:Y:S05]  /*1490*/  @P3 BRA `(.L_x_49) ;  /* 0x0000000000283947 */ /* 0x000fea0003800000 */
[----:B--23--:R-:W2:Y:S02]  /*14a0*/  LDS R2, [UR8+0x8] ;  /* 0x00000808ff027984 */ /* 0x00cea40008000800 */
[----:B--2---:R-:W-:-:S05]  /*14b0*/  LOP3.LUT R2, R2, 0x1800, RZ, 0xb8, !PT ;  /* 0x0000180002027812 */ /* 0x004fca00078eb8ff */
[----:B------:R3:W-:Y:S02]  /*14c0*/  STS [UR8+0x8], R2 ;  /* 0x00000802ff007988 */ /* 0x0007e40008000808 */
.L_x_48:
[----:B------:R-:W-:Y:S05]  /*14d0*/  @P3 BREAK.RELIABLE B4 ;  /* 0x0000000000043942 */ /* 0x000fea0003800100 */
[----:B------:R-:W-:Y:S05]  /*14e0*/  @P3 BRA `(.L_x_50) ;  /* 0x0000000000243947 */ /* 0x000fea0003800000 */
[----:B--23--:R-:W2:Y:S01]  /*14f0*/  LDS R2, [UR8+0x8] ;  /* 0x00000808ff027984 */ /* 0x00cea20008000800 */
[----:B------:R-:W-:-:S05]  /*1500*/  IMAD.MOV.U32 R3, RZ, RZ, 0x6000 ;  /* 0x00006000ff037424 */ /* 0x000fca00078e00ff */
[----:B--2---:R-:W-:-:S04]  /*1510*/  LOP3.LUT R2, R2, 0x6000, R3, 0xd8, !PT ;  /* 0x0000600002027812 */ /* 0x004fc800078ed803 */
[----:B------:R-:W-:-:S05]  /*1520*/  LOP3.LUT R2, R2, 0x400000, RZ, 0xb8, !PT ;  /* 0x0040000002027812 */ /* 0x000fca00078eb8ff */
[----:B------:R2:W-:Y:S02]  /*1530*/  STS [UR8+0x8], R2 ;  /* 0x00000802ff007988 */ /* 0x0005e40008000808 */
.L_x_49:
[----:B------:R-:W-:Y:S05]  /*1540*/  BSYNC.RELIABLE B4 ;  /* 0x0000000000047941 */ /* 0x000fea0003800100 */
.L_x_46:
[----:B--23--:R-:W2:Y:S02]  /*1550*/  @!P3 LDS R2, [UR8+0x8] ;  /* 0x00000808ff02b984 */ /* 0x00cea40008000800 */
[----:B--2---:R-:W-:-:S05]  /*1560*/  @!P3 LOP3.LUT R2, R2, 0x8000, RZ, 0xb8, !PT ;  /* 0x000080000202b812 */ /* 0x004fca00078eb8ff */
[----:B------:R2:W-:Y:S02]  /*1570*/  @!P3 STS [UR8+0x8], R2 ;  /* 0x00000802ff00b988 */ /* 0x0005e40008000808 */
.L_x_50:
[----:B------:R-:W-:Y:S05]  /*1580*/  BSYNC.RECONVERGENT B5 ;  /* 0x0000000000057941 */ /* 0x000fea0003800200 */
.L_x_45:
[----:B------:R-:W-:Y:S05]  /*1590*/  WARPSYNC.ALL ;  /* 0x0000000000007948 */ /* 0x000fea0003800000 */
[----:B------:R-:W-:Y:S01]  /*15a0*/  NOP ;  /* 0x0000000000007918 */ /* 0x000fe20000000000 */
[----:B------:R-:W-:-:S04]  /*15b0*/  UIADD3 UR4, UPT, UPT, UR4, 0x100, URZ ;  /* 0x0000010004047890 */ /* 0x000fc8000fffe0ff */
[----:B------:R-:W-:-:S04]  /*15c0*/  UIADD3 UR16, UP0, UPT, UR4, UR16, URZ ;  /* 0x0000001004107290 */ /* 0x000fc8000ff1e0ff */
[----:B------:R-:W-:Y:S01]  /*15d0*/  ULEA.HI.X.SX32 UR17, UR4, UR17, 0x1, UP0 ;  /* 0x0000001104117291 */ /* 0x000fe200080f0eff */
[----:B------:R-:W-:Y:S11]  /*15e0*/  @P0 BRA `(.L_x_51) ;  /* 0x0000000000300947 */ /* 0x000ff60003800000 */
[----:B--23--:R-:W2:Y:S01]  /*15f0*/  S2R R2, SR_LANEID ;  /* 0x0000000000027919 */ /* 0x00cea20000000000 */
[----:B------:R-:W-:Y:S05]  /*1600*/  WARPSYNC.ALL ;  /* 0x0000000000007948 */ /* 0x000fea0003800000 */
[----:B------:R-:W-:Y:S01]  /*1610*/  NOP ;  /* 0x0000000000007918 */ /* 0x000fe20000000000 */
[----:B--2-4-:R-:W-:-:S05]  /*1620*/  IMAD.SHL.U32 R4, R2, 0x4, RZ ;  /* 0x0000000402047824 */ /* 0x014fca00078e00ff */
[----:B------:R-:W2:Y:S01]  /*1630*/  LDS R5, [R4+UR8] ;  /* 0x0000000804057984 */ /* 0x000ea20008000800 */
[----:B------:R-:W-:-:S05]  /*1640*/  IADD3 R2, P1, PT, R4, UR16, RZ ;  /* 0x0000001004027c10 */ /* 0x000fca000ff3e0ff */
[----:B------:R-:W-:-:S05]  /*1650*/  IMAD.X R3, RZ, RZ, UR17, P1 ;  /* 0x00000011ff037e24 */ /* 0x000fca00088e06ff */
[----:B--2---:R2:W3:Y:S01]  /*1660*/  ATOMG.E.EXCH.STRONG.GPU PT, RZ, [R2], R5 ;  /* 0x0000000502ff73a8 */ /* 0x0044e200041ee100 */
[----:B------:R-:W-:-:S04]  /*1670*/  DEPBAR {5,4,3,2,1,0} ;  /* 0x0000003f0000791a */ /* 0x000fc80000000000 */
[----:B------:R-:W4:Y:S02]  /*1680*/  CCTL.E.C.LDCU.IV.DEEP [UR16] ;  /* 0x0000000010007540 */ /* 0x000f240009c08000 */
[----:B----4-:R2:W-:Y:S01]  /*1690*/  UTMACCTL.IV [UR16] ;  /* 0x00000000100079b9 */ /* 0x0105e20008000000 */
[----:B------:R-:W-:Y:S01]  /*16a0*/  NOP ;  /* 0x0000000000007918 */ /* 0x000fe20000000000 */
.L_x_51:
[----:B------:R-:W-:Y:S05]  /*16b0*/  @P0 BRA `(.L_x_52) ;  /* 0x00000000000c0947 */ /* 0x000fea0003800000 */
[----:B------:R0:W-:Y:S01]  /*16c0*/  UTMACMDFLUSH ;  /* 0x00000000000079b7 */ /* 0x0001e20000000000 */
[----:B------:R-:W-:Y:S05]  /*16d0*/  @P0 BRA `(.L_x_52) ;  /* 0x0000000000040947 */ /* 0x000fea0003800000 */
[----:B------:R-:W-:-:S04]  /*16e0*/  DEPBAR.LE SB0, 0x0 ;  /* 0x000080000000791a */ /* 0x000fc80000000000 */
.L_x_52:
[----:B------:R-:W-:Y:S05]  /*16f0*/  WARPSYNC.ALL ;  /* 0x0000000000007948 */ /* 0x000fea0003800000 */
[----:B------:R-:W-:Y:S01]  /*1700*/  NOP ;  /* 0x0000000000007918 */ /* 0x000fe20000000000 */
[----:B---3--:R-:W-:Y:S01]  /*1710*/  BAR.SYNC.DEFER_BLOCKING 0x0 ;  /* 0x0000000000007b1d */ /* 0x008fe20000010000 */
[----:B------:R-:W-:Y:S01]  /*1720*/  ISETP.GE.AND P0, PT, R6, 0x1, PT ;  /* 0x000000010600780c */ /* 0x000fe20003f06270 */
[----:B------:R-:W-:Y:S01]  /*1730*/  USHF.L.U32 UR31, UR31, 0x7, URZ ;  /* 0x000000071f1f7899 */ /* 0x000fe200080006ff */
[----:B--2---:R-:W-:Y:S01]  /*1740*/  SHF.R.U32.HI R2, RZ, 0x5, R0 ;  /* 0x00000005ff027819 */ /* 0x004fe20000011600 */
[----:B------:R-:W-:-:S02]  /*1750*/  USHF.L.U32 UR15, UR15, 0x6, URZ ;  /* 0x000000060f0f7899 */ /* 0x000fc400080006ff */
[----:B------:R-:W-:Y:S01]  /*1760*/  VOTEU.ALL UP0, P3 ;  /* 0x0000000000ff7886 */ /* 0x000fe20001800000 */
[----:B------:R-:W-:Y:S01]  /*1770*/  UMOV UR4, 0x1 ;  /* 0x0000000100047882 */ /* 0x000fe20000000000 */
[----:B------:R-:W-:Y:S01]  /*1780*/  VOTEU.ALL UP1, P3 ;  /* 0x0000000000ff7886 */ /* 0x000fe20001820000 */
[----:B------:R-:W-:Y:S02]  /*1790*/  R2UR UR9, R2 ;  /* 0x00000000020972ca */ /* 0x000fe400000e0000 */
[----:B------:R-:W-:-:S04]  /*17a0*/  @!UP0 UIADD3 UR12, UPT, UPT, -UR4, 0x100000, URZ ;  /* 0x00100000040c8890 */ /* 0x000fc8000fffe1ff */
[----:B------:R-:W-:Y:S02]  /*17b0*/  @!UP0 USHF.L.U32 UR13, UR12, 0xb, URZ ;  /* 0x0000000b0c0d8899 */ /* 0x000fe400080006ff */
[----:B------:R-:W-:Y:S02]  /*17c0*/  @!UP0 USHF.L.U32 UR12, UR12, 0x1, URZ ;  /* 0x000000010c0c8899 */ /* 0x000fe400080006ff */
[----:B------:R-:W-:-:S04]  /*17d0*/  @!UP0 UIADD3 UR4, UPT, UPT, -UR4, 0x100000, URZ ;  /* 0x0010000004048890 */ /* 0x000fc8000fffe1ff */
[----:B------:R-:W-:Y:S02]  /*17e0*/  @!UP0 USHF.L.U32 UR5, UR4, 0xb, URZ ;  /* 0x0000000b04058899 */ /* 0x000fe400080006ff */
[----:B------:R-:W-:Y:S01]  /*17f0*/  @!UP0 USHF.L.U32 UR4, UR4, 0x1, URZ ;  /* 0x0000000104048899 */ /* 0x000fe200080006ff */
[----:B------:R-:W-:Y:S01]  /*1800*/  VOTEU.ALL UP0, P3 ;  /* 0x0000000000ff7886 */ /* 0x000fe20001800000 */
[----:B------:R-:W2:Y:S04]  /*1810*/  FENCE.VIEW.ASYNC.S ;  /* 0x00000000000073c6 */ /* 0x000ea80000000000 */
[----:B--2---:R2:W3:Y:S06]  /*1820*/  @!UP0 SYNCS.EXCH.64 URZ, [UR8+0xc000], UR12 ;  /* 0x00c0000c08ff85b2 */ /* 0x0044ec0008000100 */
[----:B------:R2:W4:Y:S01]  /*1830*/  @!UP1 SYNCS.EXCH.64 URZ, [UR8+0xc010], UR4 ;  /* 0x00c0100408ff95b2 */ /* 0x0005220008000100 */
[----:B------:R-:W-:Y:S05]  /*1840*/  @!P0 BRA `(.L_x_53) ;  /* 0x0000000800948947 */ /* 0x000fea0003800000 */
[----:B---34-:R-:W-:Y:S01]  /*1850*/  BAR.SYNC.DEFER_BLOCKING 0x0 ;  /* 0x0000000000007b1d */ /* 0x018fe20000010000 */
[----:B------:R-:W-:Y:S01]  /*1860*/  @!P3 IMAD.MOV.U32 R2, RZ, RZ, 0xc000 ;  /* 0x0000c000ff02b424 */ /* 0x000fe200078e00ff */
[----:B------:R-:W-:Y:S01]  /*1870*/  ELECT P1, URZ, PT ;  /* 0x0000000000ff782f */ /* 0x000fe20003820000 */
[----:B--2---:R-:W-:-:S03]  /*1880*/  ULOP3.LUT UR5, UR9, 0x1, URZ, 0xc0, !UPT ;  /* 0x0000000109057892 */ /* 0x004fc6000f8ec0ff */
[C---:B------:R-:W-:Y:S02]  /*1890*/  ISETP.LT.U32.AND P1, PT, R36.reuse, 0x40, P1 ;  /* 0x000000402400780c */ /* 0x040fe40000f21070 */
[----:B------:R-:W-:Y:S01]  /*18a0*/  ELECT P0, URZ, PT ;  /* 0x0000000000ff782f */ /* 0x000fe20003800000 */
[----:B------:R-:W-:Y:S02]  /*18b0*/  ULEA UR24, UR5, UR8, 0xe ;  /* 0x0000000805187291 */ /* 0x000fe4000f8e70ff */
[----:B------:R-:W-:Y:S01]  /*18c0*/  USHF.L.U32 UR26, UR5, 0x6, URZ ;  /* 0x00000006051a7899 */ /* 0x000fe200080006ff */
[----:B------:R-:W-:Y:S01]  /*18d0*/  ISETP.LT.U32.AND P0, PT, R36, 0x40, P0 ;  /* 0x000000402400780c */ /* 0x000fe20000701070 */
[----:B------:R-:W-:Y:S01]  /*18e0*/  UMOV UR27, UR31 ;  /* 0x0000001f001b7c82 */ /* 0x000fe20008000000 */
[----:B------:R-:W-:Y:S02]  /*18f0*/  UIMAD UR5, UR5, -0x2000, UR24 ;  /* 0xffffe000050578a4 */ /* 0x000fe4000f8e0218 */
[----:B------:R-:W-:-:S02]  /*1900*/  UIADD3 UR4, UPT, UPT, UR8, 0x8000, URZ ;  /* 0x0000800008047890 */ /* 0x000fc4000fffe0ff */
[----:B------:R-:W-:Y:S01]  /*1910*/  UMOV UR14, UR26 ;  /* 0x0000001a000e7c82 */ /* 0x000fe20008000000 */
[----:B------:R-:W-:Y:S01]  /*1920*/  VOTEU.ANY UP0, P1 ;  /* 0x0000000000ff7886 */ /* 0x000fe20000800100 */
[----:B------:R-:W-:Y:S02]  /*1930*/  USHF.R.U32.HI UR18, URZ, 0x4, UR8 ;  /* 0x00000004ff127899 */ /* 0x000fe40008011608 */
[----:B------:R-:W-:Y:S01]  /*1940*/  USHF.R.U32.HI UR4, URZ, 0x4, UR4 ;  /* 0x00000004ff047899 */ /* 0x000fe20008011604 */
[----:B------:R2:W-:Y:S01]  /*1950*/  @!P3 SYNCS.ARRIVE.TRANS64 RZ, [UR8+0xc000], R2 ;  /* 0x00c00002ffffb9a7 */ /* 0x0005e20008000008 */
[----:B------:R3:W-:Y:S06]  /*1960*/  MEMBAR.ALL.CTA ;  /* 0x0000000000007992 */ /* 0x0007ec0000008000 */
[----:B---3--:R-:W3:Y:S01]  /*1970*/  FENCE.VIEW.ASYNC.S ;  /* 0x00000000000073c6 */ /* 0x008ee20000000000 */
[----:B------:R-:W-:Y:S01]  /*1980*/  @UP0 UIADD3 UR25, UPT, UPT, UR8, 0xc000, URZ ;  /* 0x0000c00008190890 */ /* 0x000fe2000fffe0ff */
[----:B---3--:R-:W-:Y:S01]  /*1990*/  VOTEU.ANY UP0, P1 ;  /* 0x0000000000ff7886 */ /* 0x008fe20000800100 */
[----:B------:R-:W-:Y:S01]  /*19a0*/  VOTEU.ANY UP1, P0 ;  /* 0x0000000000ff7886 */ /* 0x000fe20000020100 */
[----:B------:R-:W-:-:S02]  /*19b0*/  USGXT.U32 UR18, UR18, 0xe ;  /* 0x0000000e1212789a */ /* 0x000fc40008000000 */
[----:B------:R-:W-:Y:S02]  /*19c0*/  USGXT.U32 UR22, UR4, 0xe ;  /* 0x0000000e0416789a */ /* 0x000fe40008000000 */
[----:B------:R-:W-:Y:S02]  /*19d0*/  @UP1 UIADD3 UR12, UPT, UPT, UR5, 0x8000, URZ ;  /* 0x00008000050c1890 */ /* 0x000fe4000fffe0ff */
[----:B------:R-:W-:Y:S01]  /*19e0*/  @UP1 UIADD3 UR13, UPT, UPT, UR8, 0xc000, URZ ;  /* 0x0000c000080d1890 */ /* 0x000fe2000fffe0ff */
[----:B------:R-:W-:Y:S01]  /*19f0*/  VOTEU.ANY UP1, P0 ;  /* 0x0000000000ff7886 */ /* 0x000fe20000020100 */
[----:B------:R-:W-:Y:S01]  /*1a00*/  UMOV UR4, URZ ;  /* 0x000000ff00047c82 */ /* 0x000fe20008000000 */
[----:B------:R-:W-:Y:S01]  /*1a10*/  UMOV UR19, 0x40004040 ;  /* 0x4000404000137882 */ /* 0x000fe20000000000 */
[----:B------:R-:W-:Y:S01]  /*1a20*/  UMOV UR23, 0x40004040 ;  /* 0x4000404000177882 */ /* 0x000fe20000000000 */
[----:B------:R-:W-:Y:S06]  /*1a30*/  BAR.SYNC.DEFER_BLOCKING 0x0 ;  /* 0x0000000000007b1d */ /* 0x000fec0000010000 */
[----:B------:R3:W-:Y:S01]  /*1a40*/  @UP0 UTMALDG.2D [UR24], [UR10] ;  /* 0x000000180a0005b4 */ /* 0x0007e20008008000 */
[----:B------:R-:W-:-:S04]  /*1a50*/  UIADD3 UR20, UP0, UPT, UR18, 0x2, URZ ;  /* 0x0000000212147890 */ /* 0x000fc8000ff1e0ff */
[----:B------:R-:W-:Y:S01]  /*1a60*/  UIADD3.X UR21, UPT, UPT, UR4, 0x40004040, URZ, UP0, !UPT ;  /* 0x4000404004157890 */ /* 0x000fe200087fe4ff */
[----:B------:R-:W-:Y:S03]  /*1a70*/  BAR.SYNC.DEFER_BLOCKING 0x0 ;  /* 0x0000000000007b1d */ /* 0x000fe60000010000 */
[----:B------:R-:W-:Y:S02]  /*1a80*/  UIADD3.64 UR34, UPT, UPT, UR20, 0x4, URZ ;  /* 0x0000000414227897 */ /* 0x000fe4000fffe0ff */
[----:B------:R-:W-:Y:S02]  /*1a90*/  UIADD3.64 UR36, UPT, UPT, UR20, 0x3fe, URZ ;  /* 0x000003fe14247897 */ /* 0x000fe4000fffe0ff */
[----:B------:R-:W-:Y:S02]  /*1aa0*/  UIADD3.64 UR38, UPT, UPT, UR20, 0x400, URZ ;  /* 0x0000040014267897 */ /* 0x000fe4000fffe0ff */
[----:B------:R-:W-:-:S02]  /*1ab0*/  UIADD3.64 UR40, UPT, UPT, UR20, 0x402, URZ ;  /* 0x0000040214287897 */ /* 0x000fc4000fffe0ff */
[----:B------:R-:W-:Y:S02]  /*1ac0*/  UIADD3.64 UR42, UPT, UPT, UR20, 0x404, URZ ;  /* 0x00000404142a7897 */ /* 0x000fe4000fffe0ff */
[----:B---3--:R-:W-:Y:S02]  /*1ad0*/  UIADD3 UR24, UP0, UPT, UR22, 0x2, URZ ;  /* 0x0000000216187890 */ /* 0x008fe4000ff1e0ff */
[----:B------:R-:W-:Y:S02]  /*1ae0*/  UIADD3.64 UR26, UPT, UPT, UR20, 0x2, URZ ;  /* 0x00000002141a7897 */ /* 0x000fe4000fffe0ff */
[----:B------:R-:W-:Y:S02]  /*1af0*/  UIADD3.X UR25, UPT, UPT, UR4, 0x40004040, URZ, UP0, !UPT ;  /* 0x4000404004197890 */ /* 0x000fe400087fe4ff */
[----:B------:R-:W-:Y:S02]  /*1b00*/  UISETP.NE.U32.AND UP0, UPT, UR9, URZ, UPT ;  /* 0x000000ff0900728c */ /* 0x000fe4000bf05070 */
[----:B------:R-:W-:-:S02]  /*1b10*/  UIADD3.64 UR44, UPT, UPT, UR24, 0x2, URZ ;  /* 0x00000002182c7897 */ /* 0x000fc4000fffe0ff */
[----:B------:R-:W-:Y:S02]  /*1b20*/  UIADD3.64 UR46, UPT, UPT, UR24, 0x4, URZ ;  /* 0x00000004182e7897 */ /* 0x000fe4000fffe0ff */
[----:B------:R-:W-:Y:S01]  /*1b30*/  UIADD3.64 UR48, UPT, UPT, UR24, 0x1fe, URZ ;  /* 0x000001fe18307897 */ /* 0x000fe2000fffe0ff */
[----:B------:R2:W-:Y:S01]  /*1b40*/  @UP1 UTMALDG.2D [UR12], [UR6] ;  /* 0x0000000c060015b4 */ /* 0x0005e20008008000 */
[----:B------:R-:W-:Y:S02]  /*1b50*/  UIADD3.64 UR50, UPT, UPT, UR24, 0x200, URZ ;  /* 0x0000020018327897 */ /* 0x000fe4000fffe0ff */
[----:B------:R-:W-:Y:S02]  /*1b60*/  UIADD3.64 UR52, UPT, UPT, UR24, 0x202, URZ ;  /* 0x0000020218347897 */ /* 0x000fe4000fffe0ff */
[----:B------:R-:W-:Y:S01]  /*1b70*/  UIADD3.64 UR54, UPT, UPT, UR24, 0x204, URZ ;  /* 0x0000020418367897 */ /* 0x000fe2000fffe0ff */
[----:B------:R-:W-:Y:S06]  /*1b80*/  BAR.SYNC.DEFER_BLOCKING 0x0 ;  /* 0x0000000000007b1d */ /* 0x000fec0000010000 */
[----:B------:R-:W3:Y:S02]  /*1b90*/  SYNCS.PHASECHK.TRANS64.TRYWAIT P0, [UR8+0xc000], RZ ;  /* 0x00c000ffff0075a7 */ /* 0x000ee40008001108 */
[----:B--23--:R-:W-:Y:S05]  /*1ba0*/  @!P0 BRA `(.L_x_54) ;  /* 0x0000000c00488947 */ /* 0x00cfea0003800000 */
.L_x_66:
[----:B------:R-:W-:Y:S05]  /*1bb0*/  BRA.U UP0, `(.L_x_55) ;  /* 0x0000000100647547 */ /* 0x000fea000b800000 */
[----:B------:R-:W-:Y:S01]  /*1bc0*/  UMOV UR4, 0x0 ;  /* 0x0000000000047882 */ /* 0x000fe20000000000 */
[----:B------:R-:W-:Y:S01]  /*1bd0*/  UMOV UR5, 0x8100010 ;  /* 0x0810001000057882 */ /* 0x000fe20000000000 */
[----:B------:R-:W-:Y:S01]  /*1be0*/  UMOV UR12, 0x0 ;  /* 0x00000000000c7882 */ /* 0x000fe20000000000 */
[----:B------:R-:W-:Y:S01]  /*1bf0*/  UMOV UR13, 0x8100010 ;  /* 0x08100010000d7882 */ /* 0x000fe20000000000 */
[----:B------:R-:W-:Y:S01]  /*1c00*/  UMOV UR28, 0x0 ;  /* 0x00000000001c7882 */ /* 0x000fe20000000000 */
[----:B------:R-:W-:Y:S01]  /*1c10*/  UMOV UR29, 0x8100010 ;  /* 0x08100010001d7882 */ /* 0x000fe20000000000 */
[----:B------:R2:W-:Y:S01]  /*1c20*/  UTCHMMA gdesc[UR18], gdesc[UR22], tmem[UR32], tmem[UR4], idesc[UR5], !UPT ;  /* 0x00ff0416120075ea */ /* 0x0005e2000f800020 */
[----:B------:R-:W-:Y:S01]  /*1c30*/  UMOV UR56, 0x0 ;  /* 0x0000000000387882 */ /* 0x000fe20000000000 */
[----:B------:R-:W-:Y:S01]  /*1c40*/  UMOV UR57, 0x8100010 ;  /* 0x0810001000397882 */ /* 0x000fe20000000000 */
[----:B------:R2:W-:Y:S01]  /*1c50*/  UTCHMMA gdesc[UR20], gdesc[UR24], tmem[UR32], tmem[UR12], idesc[UR13], UPT ;  /* 0x00ff0c18140075ea */ /* 0x0005e2000b800020 */
        /* <DEDUP_REMOVED lines=12> */
[----:B------:R2:W-:Y:S01]  /*1d20*/  UTCHMMA gdesc[UR40], gdesc[UR52], tmem[UR32], tmem[UR62], idesc[UR63], UPT ;  /* 0x00ff3e34280075ea */ /* 0x0005e2000b800020 */
[----:B------:R2:W-:Y:S01]  /*1d30*/  UTCHMMA gdesc[UR42], gdesc[UR54], tmem[UR32], tmem[UR64], idesc[UR65], UPT ;  /* 0x00ff40362a0075ea */ /* 0x0005e2000b800020 */
[----:B------:R-:W-:Y:S01]  /*1d40*/  NOP ;  /* 0x0000000000007918 */ /* 0x000fe20000000000 */
.L_x_55:
[----:B------:R-:W-:Y:S01]  /*1d50*/  ELECT P0, URZ, PT ;  /* 0x0000000000ff782f */ /* 0x000fe20003800000 */
[----:B--2---:R-:W-:-:S03]  /*1d60*/  UIADD3 UR4, UPT, UPT, UR8, 0xc010, URZ ;  /* 0x0000c01008047890 */ /* 0x004fc6000fffe0ff */
[----:B------:R-:W-:Y:S01]  /*1d70*/  ISETP.LT.U32.AND P0, PT, R36, 0x20, P0 ;  /* 0x000000202400780c */ /* 0x000fe20000701070 */
[----:B------:R-:W-:-:S12]  /*1d80*/  UMOV UR5, URZ ;  /* 0x000000ff00057c82 */ /* 0x000fd80008000000 */
[----:B------:R-:W-:Y:S01]  /*1d90*/  VOTEU.ANY UP0, P0 ;  /* 0x0000000000ff7886 */ /* 0x000fe20000000100 */
[----:B------:R-:W-:Y:S01]  /*1da0*/  VOTEU.ANY UP1, P0 ;  /* 0x0000000000ff7886 */ /* 0x000fe20000020100 */
[----:B------:R-:W-:-:S03]  /*1db0*/  ISETP.GE.U32.AND P0, PT, R6, 0x81, PT ;  /* 0x000000810600780c */ /* 0x000fc60003f06070 */
[----:B------:R-:W-:Y:S02]  /*1dc0*/  @UP0 UMOV UR12, UR4 ;  /* 0x00000004000c0c82 */ /* 0x000fe40008000000 */
[----:B------:R2:W-:Y:S01]  /*1dd0*/  @UP1 UTCBAR [UR12], URZ ;  /* 0x000000ff0c0013e9 */ /* 0x0005e200080000ff */
[----:B------:R-:W-:Y:S06]  /*1de0*/  BAR.SYNC.DEFER_BLOCKING 0x0 ;  /* 0x0000000000007b1d */ /* 0x000fec0000010000 */
[----:B------:R-:W3:Y:S02]  /*1df0*/  SYNCS.PHASECHK.TRANS64.TRYWAIT P1, [UR8+0xc010], RZ ;  /* 0x00c010ffff0075a7 */ /* 0x000ee40008021108 */
[----:B--23--:R-:W-:Y:S05]  /*1e00*/  @!P1 BRA `(.L_x_56) ;  /* 0x0000000800bc9947 */ /* 0x00cfea0003800000 */
.L_x_67:
[----:B------:R-:W-:Y:S05]  /*1e10*/  @!P0 BRA `(.L_x_53) ;  /* 0x0000000400208947 */ /* 0x000fea0003800000 */
[----:B------:R-:W-:Y:S01]  /*1e20*/  IMAD.MOV.U32 R2, RZ, RZ, 0x1 ;  /* 0x00000001ff027424 */ /* 0x000fe200078e00ff */
[----:B------:R-:W2:Y:S01]  /*1e30*/  LDCU UR68, c[0x0][0x3a0] ;  /* 0x00007400ff4477ac */ /* 0x000ea20008000800 */
[----:B------:R-:W-:-:S05]  /*1e40*/  UMOV UR33, 0x80 ;  /* 0x0000008000217882 */ /* 0x000fca0000000000 */
.L_x_60:
[----:B------:R-:W-:Y:S01]  /*1e50*/  BAR.SYNC.DEFER_BLOCKING 0x0 ;  /* 0x0000000000007b1d */ /* 0x000fe20000010000 */
[----:B------:R-:W-:Y:S01]  /*1e60*/  @!P3 IMAD.MOV.U32 R3, RZ, RZ, 0xc000 ;  /* 0x0000c000ff03b424 */ /* 0x000fe200078e00ff */
[----:B------:R-:W-:Y:S01]  /*1e70*/  ELECT P1, URZ, PT ;  /* 0x0000000000ff782f */ /* 0x000fe20003820000 */
[----:B------:R-:W-:-:S03]  /*1e80*/  ULOP3.LUT UR12, UR9, 0x1, URZ, 0xc0, !UPT ;  /* 0x00000001090c7892 */ /* 0x000fc6000f8ec0ff */
[C---:B------:R-:W-:Y:S02]  /*1e90*/  ISETP.LT.U32.AND P1, PT, R36.reuse, 0x40, P1 ;  /* 0x000000402400780c */ /* 0x040fe40000f21070 */
[----:B------:R-:W-:Y:S01]  /*1ea0*/  ELECT P0, URZ, PT ;  /* 0x0000000000ff782f */ /* 0x000fe20003800000 */
[----:B------:R-:W-:Y:S02]  /*1eb0*/  ULEA UR28, UR12, UR8, 0xe ;  /* 0x000000080c1c7291 */ /* 0x000fe4000f8e70ff */
[----:B------:R-:W-:Y:S01]  /*1ec0*/  ULEA UR30, UR12, UR33, 0x6 ;  /* 0x000000210c1e7291 */ /* 0x000fe2000f8e30ff */
[----:B------:R-:W-:Y:S01]  /*1ed0*/  ISETP.LT.U32.AND P0, PT, R36, 0x40, P0 ;  /* 0x000000402400780c */ /* 0x000fe20000701070 */
[----:B------:R-:W-:-:S05]  /*1ee0*/  UIMAD UR12, UR12, -0x2000, UR28 ;  /* 0xffffe0000c0c78a4 */ /* 0x000fca000f8e021c */
[----:B------:R-:W-:Y:S01]  /*1ef0*/  UMOV UR14, UR30 ;  /* 0x0000001e000e7c82 */ /* 0x000fe20008000000 */
[----:B------:R-:W-:Y:S01]  /*1f00*/  VOTEU.ANY UP0, P1 ;  /* 0x0000000000ff7886 */ /* 0x000fe20000800100 */
[----:B------:R3:W-:Y:S01]  /*1f10*/  @!P3 SYNCS.ARRIVE.TRANS64 RZ, [UR8+0xc000], R3 ;  /* 0x00c00003ffffb9a7 */ /* 0x0007e20008000008 */
[----:B------:R4:W-:Y:S06]  /*1f20*/  MEMBAR.ALL.CTA ;  /* 0x0000000000007992 */ /* 0x0009ec0000008000 */
[----:B----4-:R-:W4:Y:S01]  /*1f30*/  FENCE.VIEW.ASYNC.S ;  /* 0x00000000000073c6 */ /* 0x010f220000000000 */
[----:B------:R-:W-:Y:S01]  /*1f40*/  @UP0 UIADD3 UR29, UPT, UPT, UR8, 0xc000, URZ ;  /* 0x0000c000081d0890 */ /* 0x000fe2000fffe0ff */
[----:B----4-:R-:W-:Y:S01]  /*1f50*/  VOTEU.ANY UP0, P1 ;  /* 0x0000000000ff7886 */ /* 0x010fe20000800100 */
[----:B------:R-:W-:Y:S01]  /*1f60*/  VOTEU.ANY UP1, P0 ;  /* 0x0000000000ff7886 */ /* 0x000fe20000020100 */
[----:B---3--:R-:W-:-:S04]  /*1f70*/  IMAD.U32 R3, R2, -0x80000000, RZ ;  /* 0x8000000002037824 */ /* 0x008fc800078e00ff */
[----:B------:R-:W-:Y:S02]  /*1f80*/  @UP1 UIADD3 UR12, UPT, UPT, UR12, 0x8000, URZ ;  /* 0x000080000c0c1890 */ /* 0x000fe4000fffe0ff */
[----:B------:R-:W-:Y:S01]  /*1f90*/  @UP1 UIADD3 UR13, UPT, UPT, UR8, 0xc000, URZ ;  /* 0x0000c000080d1890 */ /* 0x000fe2000fffe0ff */
[----:B------:R-:W-:Y:S01]  /*1fa0*/  VOTEU.ANY UP1, P0 ;  /* 0x0000000000ff7886 */ /* 0x000fe20000020100 */
[----:B------:R-:W-:Y:S06]  /*1fb0*/  BAR.SYNC.DEFER_BLOCKING 0x0 ;  /* 0x0000000000007b1d */ /* 0x000fec0000010000 */
[----:B------:R3:W-:Y:S01]  /*1fc0*/  @UP0 UTMALDG.2D [UR28], [UR10] ;  /* 0x0000001c0a0005b4 */ /* 0x0007e20008008000 */
[----:B------:R-:W-:Y:S01]  /*1fd0*/  UISETP.NE.U32.AND UP0, UPT, UR9, URZ, UPT ;  /* 0x000000ff0900728c */ /* 0x000fe2000bf05070 */
[----:B------:R-:W-:Y:S06]  /*1fe0*/  BAR.SYNC.DEFER_BLOCKING 0x0 ;  /* 0x0000000000007b1d */ /* 0x000fec0000010000 */
[----:B------:R3:W-:Y:S02]  /*1ff0*/  @UP1 UTMALDG.2D [UR12], [UR6] ;  /* 0x0000000c060015b4 */ /* 0x0007e40008008000 */
[----:B------:R-:W-:Y:S06]  /*2000*/  BAR.SYNC.DEFER_BLOCKING 0x0 ;  /* 0x0000000000007b1d */ /* 0x000fec0000010000 */
[----:B------:R-:W4:Y:S02]  /*2010*/  SYNCS.PHASECHK.TRANS64.TRYWAIT P0, [UR8+0xc000], R3 ;  /* 0x00c00003ff0075a7 */ /* 0x000f240008001108 */
[----:B---34-:R-:W-:Y:S05]  /*2020*/  @!P0 BRA `(.L_x_57) ;  /* 0x0000000800408947 */ /* 0x018fea0003800000 */
.L_x_68:
[----:B------:R-:W-:Y:S05]  /*2030*/  BRA.U UP0, `(.L_x_58) ;  /* 0x0000000100647547 */ /* 0x000fea000b800000 */
[----:B------:R-:W-:Y:S01]  /*2040*/  UMOV UR12, 0x0 ;  /* 0x00000000000c7882 */ /* 0x000fe20000000000 */
[----:B------:R-:W-:Y:S01]  /*2050*/  UMOV UR13, 0x8100010 ;  /* 0x08100010000d7882 */ /* 0x000fe20000000000 */
[----:B------:R-:W-:Y:S01]  /*2060*/  UMOV UR28, 0x0 ;  /* 0x00000000001c7882 */ /* 0x000fe20000000000 */
[----:B------:R-:W-:Y:S01]  /*2070*/  UMOV UR29, 0x8100010 ;  /* 0x08100010001d7882 */ /* 0x000fe20000000000 */
        /* <DEDUP_REMOVED lines=21> */
.L_x_58:
[----:B------:R-:W-:-:S04]  /*21d0*/  ELECT P0, URZ, PT ;  /* 0x0000000000ff782f */ /* 0x000fc80003800000 */
[----:B------:R-:W-:-:S13]  /*21e0*/  ISETP.LT.U32.AND P0, PT, R36, 0x20, P0 ;  /* 0x000000202400780c */ /* 0x000fda0000701070 */
[----:B------:R-:W-:Y:S01]  /*21f0*/  VOTEU.ANY UP0, P0 ;  /* 0x0000000000ff7886 */ /* 0x000fe20000000100 */
[----:B------:R-:W-:-:S04]  /*2200*/  VOTEU.ANY UP1, P0 ;  /* 0x0000000000ff7886 */ /* 0x000fc80000020100 */
[----:B---3--:R-:W-:Y:S02]  /*2210*/  @UP0 UMOV UR12, UR4 ;  /* 0x00000004000c0c82 */ /* 0x008fe40008000000 */
[----:B------:R3:W-:Y:S01]  /*2220*/  @UP1 UTCBAR [UR12], URZ ;  /* 0x000000ff0c0013e9 */ /* 0x0007e200080000ff */
[----:B------:R-:W-:Y:S06]  /*2230*/  BAR.SYNC.DEFER_BLOCKING 0x0 ;  /* 0x0000000000007b1d */ /* 0x000fec0000010000 */
[----:B------:R-:W4:Y:S02]  /*2240*/  SYNCS.PHASECHK.TRANS64.TRYWAIT P0, [UR8+0xc010], R3 ;  /* 0x00c01003ff0075a7 */ /* 0x000f240008001108 */
[----:B---34-:R-:W-:Y:S05]  /*2250*/  @!P0 BRA `(.L_x_59) ;  /* 0x0000000400c08947 */ /* 0x018fea0003800000 */
.L_x_69:
[----:B------:R-:W-:Y:S01]  /*2260*/  UIADD3 UR33, UPT, UPT, UR33, 0x80, URZ ;  /* 0x0000008021217890 */ /* 0x000fe2000fffe0ff */
[----:B------:R-:W-:-:S03]  /*2270*/  LOP3.LUT R2, R2, 0x1, RZ, 0x3c, !PT ;  /* 0x0000000102027812 */ /* 0x000fc600078e3cff */
[----:B--2---:R-:W-:-:S09]  /*2280*/  UISETP.GE.AND UP0, UPT, UR33, UR68, UPT ;  /* 0x000000442100728c */ /* 0x004fd2000bf06270 */
[----:B------:R-:W-:Y:S05]  /*2290*/  BRA.U !UP0, `(.L_x_60) ;  /* 0xfffffff908ec7547 */ /* 0x000fea000b83ffff */
.L_x_53:
[----:B---34-:R-:W-:Y:S06]  /*22a0*/  BAR.SYNC.DEFER_BLOCKING 0x0 ;  /* 0x0000000000007b1d */ /* 0x018fec0000010000 */
[----:B------:R-:W-:Y:S04]  /*22b0*/  BSSY.RECONVERGENT B5, `(.L_x_61) ;  /* 0x0000004000057945 */ /* 0x000fe80003800200 */
[----:B------:R-:W-:Y:S05]  /*22c0*/  @P3 BRA `(.L_x_62) ;  /* 0x0000000000083947 */ /* 0x000fea0003800000 */
[----:B------:R-:W3:Y:S02]  /*22d0*/  SYNCS.CCTL.IV [UR8+0xc000] ;  /* 0x00c00000ff0079b1 */ /* 0x000ee40008000008 */
[----:B---3--:R-:W3:Y:S02]  /*22e0*/  SYNCS.CCTL.IV [UR8+0xc010] ;  /* 0x00c01000ff0079b1 */ /* 0x008ee40008000008 */
.L_x_62:
[----:B--2---:R-:W-:Y:S05]  /*22f0*/  BSYNC.RECONVERGENT B5 ;  /* 0x0000000000057941 */ /* 0x004fea0003800200 */
.L_x_61:
[----:B------:R-:W-:Y:S01]  /*2300*/  USHF.L.U32 UR4, UR9, 0x15, URZ ;  /* 0x0000001509047899 */ /* 0x000fe200080006ff */
[C---:B------:R-:W-:Y:S01]  /*2310*/  IMAD.SHL.U32 R2, R0.reuse, 0x10, RZ ;  /* 0x0000001000027824 */ /* 0x040fe200078e00ff */
[----:B------:R-:W-:Y:S01]  /*2320*/  USHF.L.U32 UR9, UR9, 0x3, URZ ;  /* 0x0000000309097899 */ /* 0x000fe200080006ff */
[----:B------:R-:W-:Y:S01]  /*2330*/  SHF.R.U32.HI R3, RZ, 0x1, R0 ;  /* 0x00000001ff037819 */ /* 0x000fe20000011600 */
[----:B------:R-:W-:Y:S01]  /*2340*/  ULOP3.LUT UR4, UR4, 0x600000, URZ, 0xc0, !UPT ;  /* 0x0060000004047892 */ /* 0x000fe2000f8ec0ff */
[----:B------:R-:W-:Y:S01]  /*2350*/  IMAD.SHL.U32 R0, R0, 0x80, RZ ;  /* 0x0000008000007824 */ /* 0x000fe200078e00ff */
[----:B------:R-:W-:Y:S01]  /*2360*/  ULOP3.LUT UR9, UR9, 0x20, URZ, 0xc0, !UPT ;  /* 0x0000002009097892 */ /* 0x000fe2000f8ec0ff */
[----:B------:R-:W-:Y:S02]  /*2370*/  LOP3.LUT R2, R2, 0x70, RZ, 0xc0, !PT ;  /* 0x0000007002027812 */ /* 0x000fe400078ec0ff */
[----:B------:R-:W-:Y:S01]  /*2380*/  ELECT P0, URZ, PT ;  /* 0x0000000000ff782f */ /* 0x000fe20003800000 */
[----:B------:R-:W-:Y:S01]  /*2390*/  UIADD3 UR4, UPT, UPT, UR9, UR4, UR32 ;  /* 0x0000000409047290 */ /* 0x000fe2000fffe020 */
[----:B------:R-:W-:Y:S01]  /*23a0*/  LOP3.LUT R3, R2, 0x40, R3, 0x78, !PT ;  /* 0x0000004002037812 */ /* 0x000fe200078e7803 */
[----:B------:R-:W-:Y:S01]  /*23b0*/  UMOV UR10, UR31 ;  /* 0x0000001f000a7c82 */ /* 0x000fe20008000000 */
[----:B------:R-:W-:Y:S01]  /*23c0*/  ISETP.LT.U32.AND P0, PT, R36, 0x20, P0 ;  /* 0x000000202400780c */ /* 0x000fe20000701070 */
[----:B------:R-:W-:Y:S01]  /*23d0*/  UMOV UR9, UR15 ;  /* 0x0000000f00097c82 */ /* 0x000fe20008000000 */
[----:B------:R-:W-:-:S04]  /*23e0*/  LOP3.LUT R0, R3, 0x3f80, R0, 0xf8, !PT ;  /* 0x00003f8003007812 */ /* 0x000fc800078ef800 */
[----:B-----5:R-:W2:Y:S01]  /*23f0*/  LDTM.x32 R4, tmem[UR4] ;  /* 0x00000004000479ee */ /* 0x020ea200082c0000 */
[C---:B------:R-:W-:Y:S01]  /*2400*/  LOP3.LUT R2, R0.reuse, 0x10, RZ, 0x3c, !PT ;  /* 0x0000001000027812 */ /* 0x040fe200078e3cff */
[----:B------:R-:W-:Y:S01]  /*2410*/  NOP ;  /* 0x0000000000007918 */ /* 0x000fe20000000000 */
[----:B------:R-:W-:-:S04]  /*2420*/  LOP3.LUT R3, R0, 0x20, RZ, 0x3c, !PT ;  /* 0x0000002000037812 */ /* 0x000fc800078e3cff */
[----:B--2---:R-:W-:Y:S01]  /*2430*/  VOTEU.ANY UP1, P0 ;  /* 0x0000000000ff7886 */ /* 0x004fe20000020100 */
[----:B------:R-:W-:Y:S01]  /*2440*/  VOTEU.ANY UP0, P0 ;  /* 0x0000000000ff7886 */ /* 0x000fe20000000100 */
[----:B------:R-:W-:Y:S02]  /*2450*/  F2FP.F16.F32.PACK_AB R4, R5, R4 ;  /* 0x000000040504723e */ /* 0x000fe400000000ff */
[----:B------:R-:W-:Y:S02]  /*2460*/  F2FP.F16.F32.PACK_AB R5, R7, R6 ;  /* 0x000000060705723e */ /* 0x000fe400000000ff */
[----:B------:R-:W-:Y:S02]  /*2470*/  F2FP.F16.F32.PACK_AB R12, R13, R12 ;  /* 0x0000000c0d0c723e */ /* 0x000fe400000000ff */
[----:B------:R-:W-:Y:S02]  /*2480*/  F2FP.F16.F32.PACK_AB R6, R9, R8 ;  /* 0x000000080906723e */ /* 0x000fe400000000ff */
[----:B------:R-:W-:-:S02]  /*2490*/  F2FP.F16.F32.PACK_AB R7, R11, R10 ;  /* 0x0000000a0b07723e */ /* 0x000fc400000000ff */
[----:B------:R-:W-:Y:S02]  /*24a0*/  F2FP.F16.F32.PACK_AB R13, R15, R14 ;  /* 0x0000000e0f0d723e */ /* 0x000fe400000000ff */
[----:B------:R-:W-:Y:S01]  /*24b0*/  F2FP.F16.F32.PACK_AB R20, R21, R20 ;  /* 0x000000141514723e */ /* 0x000fe200000000ff */
[----:B---3--:R2:W-:Y:S01]  /*24c0*/  STS.128 [R0+UR8], R4 ;  /* 0x0000000400007988 */ /* 0x0085e20008000c08 */
[----:B------:R-:W-:Y:S02]  /*24d0*/  F2FP.F16.F32.PACK_AB R14, R17, R16 ;  /* 0x00000010110e723e */ /* 0x000fe400000000ff */
[----:B------:R-:W-:Y:S02]  /*24e0*/  F2FP.F16.F32.PACK_AB R15, R19, R18 ;  /* 0x00000012130f723e */ /* 0x000fe400000000ff */
[----:B------:R-:W-:Y:S02]  /*24f0*/  F2FP.F16.F32.PACK_AB R21, R23, R22 ;  /* 0x000000161715723e */ /* 0x000fe400000000ff */
[----:B------:R-:W-:Y:S01]  /*2500*/  F2FP.F16.F32.PACK_AB R28, R29, R28 ;  /* 0x0000001c1d1c723e */ /* 0x000fe200000000ff */
[----:B------:R2:W-:Y:S01]  /*2510*/  STS.128 [R2+UR8], R12 ;  /* 0x0000000c02007988 */ /* 0x0005e20008000c08 */
[----:B------:R-:W-:-:S02]  /*2520*/  F2FP.F16.F32.PACK_AB R22, R25, R24 ;  /* 0x000000181916723e */ /* 0x000fc400000000ff */
[----:B------:R-:W-:Y:S02]  /*2530*/  F2FP.F16.F32.PACK_AB R23, R27, R26 ;  /* 0x0000001a1b17723e */ /* 0x000fe400000000ff */
[----:B------:R-:W-:Y:S02]  /*2540*/  F2FP.F16.F32.PACK_AB R29, R31, R30 ;  /* 0x0000001e1f1d723e */ /* 0x000fe400000000ff */
[----:B------:R-:W-:Y:S01]  /*2550*/  F2FP.F16.F32.PACK_AB R30, R33, R32 ;  /* 0x00000020211e723e */ /* 0x000fe200000000ff */
[----:B------:R2:W-:Y:S01]  /*2560*/  STS.128 [R3+UR8], R20 ;  /* 0x0000001403007988 */ /* 0x0005e20008000c08 */
[----:B------:R-:W-:Y:S02]  /*2570*/  F2FP.F16.F32.PACK_AB R31, R35, R34 ;  /* 0x00000022231f723e */ /* 0x000fe400000000ff */
[----:B------:R-:W-:-:S05]  /*2580*/  LOP3.LUT R8, R0, 0x30, RZ, 0x3c, !PT ;  /* 0x0000003000087812 */ /* 0x000fca00078e3cff */
[----:B------:R2:W-:Y:S01]  /*2590*/  STS.128 [R8+UR8], R28 ;  /* 0x0000001c08007988 */ /* 0x0005e20008000c08 */
[----:B------:R3:W-:Y:S06]  /*25a0*/  MEMBAR.ALL.CTA ;  /* 0x0000000000007992 */ /* 0x0007ec0000008000 */
[----:B---3--:R-:W3:Y:S02]  /*25b0*/  FENCE.VIEW.ASYNC.S ;  /* 0x00000000000073c6 */ /* 0x008ee40000000000 */
[----:B---3--:R-:W-:Y:S06]  /*25c0*/  BAR.SYNC.DEFER_BLOCKING 0x0 ;  /* 0x0000000000007b1d */ /* 0x008fec0000010000 */
[----:B------:R2:W-:Y:S01]  /*25d0*/  @UP1 UTMASTG.2D [UR8], [UR16] ;  /* 0x00000008100013b5 */ /* 0x0005e20008008000 */
[----:B------:R0:W-:Y:S01]  /*25e0*/  UTMACMDFLUSH ;  /* 0x00000000000079b7 */ /* 0x0001e20000000000 */
[----:B------:R-:W-:-:S04]  /*25f0*/  DEPBAR.LE SB0, 0x0 ;  /* 0x000080000000791a */ /* 0x000fc80000000000 */
[----:B------:R-:W-:Y:S08]  /*2600*/  BAR.SYNC.DEFER_BLOCKING 0x0 ;  /* 0x0000000000007b1d */ /* 0x000ff00000010000 */
[----:B------:R-:W-:Y:S06]  /*2610*/  BAR.SYNC.DEFER_BLOCKING 0x0 ;  /* 0x0000000000007b1d */ /* 0x000fec0000010000 */
[----:B--2---:R-:W-:Y:S05]  /*2620*/  @P2 BRA `(.L_x_63) ;  /* 0x0000000000a02947 */ /* 0x004fea0003800000 */
[----:B------:R-:W2:Y:S01]  /*2630*/  S2UR UR5, SR_CgaCtaId ;  /* 0x00000000000579c3 */ /* 0x000ea20000008800 */
[----:B------:R-:W-:Y:S01]  /*2640*/  NOP ;  /* 0x0000000000007918 */ /* 0x000fe20000000000 */
[----:B------:R-:W-:Y:S01]  /*2650*/  UMOV UR4, 0x50 ;  /* 0x0000005000047882 */ /* 0x000fe20000000000 */
[----:B------:R-:W-:Y:S02]  /*2660*/  IMAD.U32 R0, RZ, RZ, UR32 ;  /* 0x00000020ff007e24 */ /* 0x000fe4000f8e00ff */
[----:B------:R-:W-:Y:S02]  /*2670*/  IMAD.MOV.U32 R3, RZ, RZ, 0x3 ;  /* 0x00000003ff037424 */ /* 0x000fe400078e00ff */
[----:B------:R-:W-:Y:S01]  /*2680*/  IMAD.MOV.U32 R7, RZ, RZ, 0x1 ;  /* 0x00000001ff077424 */ /* 0x000fe200078e00ff */
[----:B------:R-:W-:-:S04]  /*2690*/  LOP3.LUT R0, R0, 0xffff, RZ, 0xc0, !PT ;  /* 0x0000ffff00007812 */ /* 0x000fc800078ec0ff */
[----:B------:R-:W-:-:S05]  /*26a0*/  SHF.R.U32.HI R0, RZ, 0x5, R0 ;  /* 0x00000005ff007819 */ /* 0x000fca0000011600 */
[----:B------:R-:W-:Y:S01]  /*26b0*/  VIADD R2, R0, 0x10 ;  /* 0x0000001000027836 */ /* 0x000fe20000000000 */
[----:B------:R-:W-:Y:S01]  /*26c0*/  SHF.L.U32 R0, R3, R0, RZ ;  /* 0x0000000003007219 */ /* 0x000fe200000006ff */
[----:B--2---:R-:W-:-:S03]  /*26d0*/  ULEA UR6, UR5, UR4, 0x18 ;  /* 0x0000000405067291 */ /* 0x004fc6000f8ec0ff */
[----:B------:R-:W-:-:S04]  /*26e0*/  SHF.L.U32 R3, R7, R2, RZ ;  /* 0x0000000207037219 */ /* 0x000fc800000006ff */
[----:B------:R-:W-:Y:S02]  /*26f0*/  LOP3.LUT R0, R3, R0, RZ, 0xfc, !PT ;  /* 0x0000000003007212 */ /* 0x000fe400078efcff */
[----:B------:R-:W2:Y:S02]  /*2700*/  LDS R5, [UR6] ;  /* 0x00000006ff057984 */ /* 0x000ea40008000800 */
[C---:B------:R-:W-:Y:S02]  /*2710*/  LOP3.LUT R2, R0.reuse, 0xffff, RZ, 0xc0, !PT ;  /* 0x0000ffff00027812 */ /* 0x040fe400078ec0ff */
[----:B--2---:R-:W-:-:S04]  /*2720*/  LOP3.LUT R3, R0, 0xffff, R5, 0x80, !PT ;  /* 0x0000ffff00037812 */ /* 0x004fc800078e8005 */
[----:B------:R-:W-:-:S13]  /*2730*/  ISETP.NE.AND P0, PT, R3, R2, PT ;  /* 0x000000020300720c */ /* 0x000fda0003f05270 */
[----:B------:R-:W-:Y:S05]  /*2740*/  @P0 BRA `(.L_x_64) ;  /* 0x0000000000500947 */ /* 0x000fea0003800000 */
[----:B------:R-:W-:Y:S02]  /*2750*/  SHF.R.U32.HI R5, RZ, 0x10, R5 ;  /* 0x00000010ff057819 */ /* 0x000fe40000011605 */
[----:B------:R-:W-:-:S04]  /*2760*/  SHF.R.U32.HI R2, RZ, 0x10, R0 ;  /* 0x00000010ff027819 */ /* 0x000fc80000011600 */
[----:B------:R-:W-:-:S04]  /*2770*/  LOP3.LUT R5, R5, R2, RZ, 0xc0, !PT ;  /* 0x0000000205057212 */ /* 0x000fc800078ec0ff */
[----:B------:R-:W-:-:S13]  /*2780*/  ISETP.NE.AND P0, PT, R5, R2, PT ;  /* 0x000000020500720c */ /* 0x000fda0003f05270 */
[----:B------:R-:W-:Y:S05]  /*2790*/  @P0 BRA `(.L_x_65) ;  /* 0x0000000000300947 */ /* 0x000fea0003800000 */
[----:B------:R-:W-:Y:S01]  /*27a0*/  R2UR UR4, R0 ;  /* 0x00000000000472ca */ /* 0x000fe200000e0000 */
[----:B------:R-:W-:Y:S01]  /*27b0*/  VOTEU.ANY UR5, UPT, PT ;  /* 0x0000000000057886 */ /* 0x000fe200038e0100 */
[----:B------:R-:W2:Y:S01]  /*27c0*/  S2R R0, SR_LANEID ;  /* 0x0000000000007919 */ /* 0x000ea20000000000 */
[----:B------:R-:W-:-:S10]  /*27d0*/  UFLO.U32 UR5, UR5 ;  /* 0x00000005000572bd */ /* 0x000fd400080e0000 */
[----:B------:R-:W-:-:S06]  /*27e0*/  ULOP3.LUT UR4, URZ, UR4, URZ, 0x33, !UPT ;  /* 0x00000004ff047292 */ /* 0x000fcc000f8e33ff */
[----:B------:R-:W-:-:S04]  /*27f0*/  IMAD.U32 R2, RZ, RZ, UR4 ;  /* 0x00000004ff027e24 */ /* 0x000fc8000f8e00ff */
[----:B------:R-:W3:Y:S02]  /*2800*/  REDUX UR7, R2 ;  /* 0x00000000020773c4 */ /* 0x000ee40000000000 */
[----:B------:R4:W-:Y:S01]  /*2810*/  UTCATOMSWS.AND URZ, UR4 ;  /* 0x0000000400ff79e3 */ /* 0x0009e20008000000 */
[----:B--2---:R-:W-:Y:S01]  /*2820*/  ISETP.EQ.U32.AND P0, PT, R0, UR5, PT ;  /* 0x0000000500007c0c */ /* 0x004fe2000bf02070 */
[----:B---3--:R-:W-:-:S12]  /*2830*/  IMAD.U32 R0, RZ, RZ, UR7 ;  /* 0x00000007ff007e24 */ /* 0x008fd8000f8e00ff */
[----:B------:R4:W-:Y:S01]  /*2840*/  @P0 ATOMS.AND RZ, [UR6], R0 ;  /* 0x00000000ffff098c */ /* 0x0009e2000a800006 */
[----:B------:R-:W-:Y:S05]  /*2850*/  BRA `(.L_x_63) ;  /* 0x0000000000147947 */ /* 0x000fea0003800000 */
.L_x_65:
[----:B------:R-:W-:-:S07]  /*2860*/  MOV R2, 0x2880 ;  /* 0x0000288000027802 */ /* 0x000fce0000000f00 */
[----:B-1----:R-:W-:Y:S05]  /*2870*/  CALL.REL.NOINC `($__internal_0_$__cuda_sm10x_tcgen05_guardrail_trap_col_being_dealloced_not_returned_by_alloc) ;  /* 0x0000000000447944 */ /* 0x002fea0003c00000 */
[----:B------:R-:W-:Y:S05]  /*2880*/  BRA `(.L_x_63) ;  /* 0x0000000000087947 */ /* 0x000fea0003800000 */
.L_x_64:
[----:B------:R-:W-:-:S07]  /*2890*/  MOV R2, 0x28b0 ;  /* 0x000028b000027802 */ /* 0x000fce0000000f00 */
[----:B-1----:R-:W-:Y:S05]  /*28a0*/  CALL.REL.NOINC `($__internal_2_$__cuda_sm10x_tcgen05_guardrail_trap_unallocated_columns_being_dealloced) ;  /* 0x0000000000507944 */ /* 0x002fea0003c00000 */
.L_x_63:
[----:B------:R-:W-:Y:S01]  /*28b0*/  NOP ;  /* 0x0000000000007918 */ /* 0x000fe20000000000 */
[----:B----4-:R-:W-:Y:S05]  /*28c0*/  EXIT ;  /* 0x000000000000794d */ /* 0x010fea0003800000 */
.L_x_54:
[----:B------:R-:W2:Y:S02]  /*28d0*/  SYNCS.PHASECHK.TRANS64.TRYWAIT P0, [UR8+0xc000], RZ ;  /* 0x00c000ffff0075a7 */ /* 0x000ea40008001108 */
[----:B--2---:R-:W-:Y:S05]  /*28e0*/  @!P0 BRA `(.L_x_54) ;  /* 0xfffffffc00f88947 */ /* 0x004fea000383ffff */
[----:B------:R-:W-:Y:S05]  /*28f0*/  BRA `(.L_x_66) ;  /* 0xfffffff000ac7947 */ /* 0x000fea000383ffff */
.L_x_56:
[----:B------:R-:W2:Y:S02]  /*2900*/  SYNCS.PHASECHK.TRANS64.TRYWAIT P1, [UR8+0xc010], RZ ;  /* 0x00c010ffff0075a7 */ /* 0x000ea40008021108 */
[----:B--2---:R-:W-:Y:S05]  /*2910*/  @!P1 BRA `(.L_x_56) ;  /* 0xfffffffc00f89947 */ /* 0x004fea000383ffff */
[----:B------:R-:W-:Y:S05]  /*2920*/  BRA `(.L_x_67) ;  /* 0xfffffff400387947 */ /* 0x000fea000383ffff */
.L_x_57:
[----:B------:R-:W3:Y:S02]  /*2930*/  SYNCS.PHASECHK.TRANS64.TRYWAIT P0, [UR8+0xc000], R3 ;  /* 0x00c00003ff0075a7 */ /* 0x000ee40008001108 */
[----:B---3--:R-:W-:Y:S05]  /*2940*/  @!P0 BRA `(.L_x_57) ;  /* 0xfffffffc00f88947 */ /* 0x008fea000383ffff */
[----:B------:R-:W-:Y:S05]  /*2950*/  BRA `(.L_x_68) ;  /* 0xfffffff400b47947 */ /* 0x000fea000383ffff */
.L_x_59:
[----:B------:R-:W3:Y:S02]  /*2960*/  SYNCS.PHASECHK.TRANS64.TRYWAIT P0, [UR8+0xc010], R3 ;  /* 0x00c01003ff0075a7 */ /* 0x000ee40008001108 */
[----:B---3--:R-:W-:Y:S05]  /*2970*/  @!P0 BRA `(.L_x_59) ;  /* 0xfffffffc00f88947 */ /* 0x008fea000383ffff */
[----:B------:R-:W-:Y:S05]  /*2980*/  BRA `(.L_x_69) ;  /* 0xfffffff800347947 */ /* 0x000fea000383ffff */
        .weak           $__internal_0_$__cuda_sm10x_tcgen05_guardrail_trap_col_being_dealloced_not_returned_by_alloc
        .type           $__internal_0_$__cuda_sm10x_tcgen05_guardrail_trap_col_being_dealloced_not_returned_by_alloc,@function
        .size           $__internal_0_$__cuda_sm10x_tcgen05_guardrail_trap_col_being_dealloced_not_returned_by_alloc,($__internal_1_$__cuda_sm10x_tcgen05_guardrail_trap_phase_invalid_during_alloc - $__internal_0_$__cuda_sm10x_tcgen05_guardrail_trap_col_being_dealloced_not_returned_by_alloc)
$__internal_0_$__cuda_sm10x_tcgen05_guardrail_trap_col_being_dealloced_not_returned_by_alloc:
[----:B------:R-:W-:Y:S05]  /*2990*/  BPT.TRAP 0x1 ;  /* 0x000000040000795c */ /* 0x000fea0000300000 */
[----:B------:R-:W-:-:S04]  /*29a0*/  IMAD.MOV.U32 R3, RZ, RZ, 0x0 ;  /* 0x00000000ff037424 */ /* 0x000fc800078e00ff */
[----:B------:R-:W-:Y:S05]  /*29b0*/  RET.REL.NODEC R2 `(gluon_tcgen05) ;  /* 0xffffffd402907950 */ /* 0x000fea0003c3ffff */
        .weak           $__internal_1_$__cuda_sm10x_tcgen05_guardrail_trap_phase_invalid_during_alloc
        .type           $__internal_1_$__cuda_sm10x_tcgen05_guardrail_trap_phase_invalid_during_alloc,@function
        .size           $__internal_1_$__cuda_sm10x_tcgen05_guardrail_trap_phase_invalid_during_alloc,($__internal_2_$__cuda_sm10x_tcgen05_guardrail_trap_unallocated_columns_being_dealloced - $__internal_1_$__cuda_sm10x_tcgen05_guardrail_trap_phase_invalid_during_alloc)
$__internal_1_$__cuda_sm10x_tcgen05_guardrail_trap_phase_invalid_during_alloc:
[----:B------:R-:W-:Y:S05]  /*29c0*/  BPT.TRAP 0x1 ;  /* 0x000000040000795c */ /* 0x000fea0000300000 */
[----:B------:R-:W-:-:S04]  /*29d0*/  IMAD.MOV.U32 R3, RZ, RZ, 0x0 ;  /* 0x00000000ff037424 */ /* 0x000fc800078e00ff */
[----:B------:R-:W-:Y:S05]  /*29e0*/  RET.REL.NODEC R2 `(gluon_tcgen05) ;  /* 0xffffffd402847950 */ /* 0x000fea0003c3ffff */
        .weak           $__internal_2_$__cuda_sm10x_tcgen05_guardrail_trap_unallocated_columns_being_dealloced
        .type           $__internal_2_$__cuda_sm10x_tcgen05_guardrail_trap_unallocated_columns_being_dealloced,@function
        .size           $__internal_2_$__cuda_sm10x_tcgen05_guardrail_trap_unallocated_columns_being_dealloced,(.L_x_73 - $__internal_2_$__cuda_sm10x_tcgen05_guardrail_trap_unallocated_columns_being_dealloced)
$__internal_2_$__cuda_sm10x_tcgen05_guardrail_trap_unallocated_columns_being_dealloced:
[----:B------:R-:W-:Y:S05]  /*29f0*/  BPT.TRAP 0x1 ;  /* 0x000000040000795c */ /* 0x000fea0000300000 */
[----:B------:R-:W-:-:S04]  /*2a00*/  IMAD.MOV.U32 R3, RZ, RZ, 0x0 ;  /* 0x00000000ff037424 */ /* 0x000fc800078e00ff */
[----:B------:R-:W-:Y:S05]  /*2a10*/  RET.REL.NODEC R2 `(gluon_tcgen05) ;  /* 0xffffffd402787950 */ /* 0x000fea0003c3ffff */
.L_x_70:
[----:B------:R-:W-:-:S00]  /*2a20*/  BRA `(.L_x_70) ;  /* 0xfffffffc00fc7947 */ /* 0x000fc0000383ffff */
[----:B------:R-:W-:-:S00]  /*2a30*/  NOP ;  /* 0x0000000000007918 */ /* 0x000fc00000000000 */
        /* <DEDUP_REMOVED lines=12> */
.L_x_73:


//--------------------- .nv.shared.gluon_tcgen05  --------------------------
	.section	.nv.shared.gluon_tcgen05,"aw",@nobits
	.sectionflags	@""
	.align	16
	.zero		1024


//--------------------- .nv.shared.reserved.0     --------------------------
	.section	.nv.shared.reserved.0,"aw",@nobits
	.align	8
	.weak		__nv_reservedSMEM_offset_0_alias
	.size		__nv_reservedSMEM_offset_0_alias, 0, 64
	.other		__nv_reservedSMEM_offset_0_alias,@"STO_CUDA_RESERVED_SHARED STV_DEFAULT"
__nv_reservedSMEM_offset_0_alias:
	.zero		0
.nv.shared.reserved.0:
	.zero		64
	.weak		__nv_reservedSMEM_allocation_phase
	.type		__nv_reservedSMEM_allocation_phase,@object
	.size		__nv_reservedSMEM_allocation_phase,(.L_0 - __nv_reservedSMEM_allocation_phase)
__nv_reservedSMEM_allocation_phase:
	.zero		1
.L_0:
	.zero		7
	.weak		__nv_reservedSMEM_devtool_atexit_pc
	.type		__nv_reservedSMEM_devtool_atexit_pc,@object
	.size		__nv_reservedSMEM_devtool_atexit_pc,(__nv_reservedSMEM_allocation_mask - __nv_reservedSMEM_devtool_atexit_pc)
__nv_reservedSMEM_devtool_atexit_pc:
	.zero		8
	.weak		__nv_reservedSMEM_allocation_mask
	.type		__nv_reservedSMEM_allocation_mask,@object
	.size		__nv_reservedSMEM_allocation_mask,(.L_2 - __nv_reservedSMEM_allocation_mask)
__nv_reservedSMEM_allocation_mask:
	.zero		4
.L_2:


//--------------------- .nv.constant0.gluon_tcgen05 --------------------------
	.section	.nv.constant0.gluon_tcgen05,"a",@progbits
	.sectionflags	@""
	.align	4
.nv.constant0.gluon_tcgen05:
	.zero		976


//--------------------- SYMBOLS --------------------------

	.type		.nv.reservedSmem.offset0,@object
	.size		.nv.reservedSmem.offset0,0x4
	.type		.nv.reservedSmem.cap,@object
	.size		.nv.reservedSmem.cap,0x4
